//
// Generated by NVIDIA NVVM Compiler
//
// Compiler Build ID: CL-36424714
// Cuda compilation tools, release 13.0, V13.0.88
// Based on NVVM 20.0.0
//

.version 9.0
.target sm_100
.address_size 64

	// .globl	_Z29GenerateHistogramAndPredicatePiS_S_S_S_S_i
.extern .shared .align 16 .b8 localBin[];
.extern .shared .align 16 .b8 temp[];

.visible .entry _Z29GenerateHistogramAndPredicatePiS_S_S_S_S_i(
	.param .u64 .ptr .align 1 _Z29GenerateHistogramAndPredicatePiS_S_S_S_S_i_param_0,
	.param .u64 .ptr .align 1 _Z29GenerateHistogramAndPredicatePiS_S_S_S_S_i_param_1,
	.param .u64 .ptr .align 1 _Z29GenerateHistogramAndPredicatePiS_S_S_S_S_i_param_2,
	.param .u64 .ptr .align 1 _Z29GenerateHistogramAndPredicatePiS_S_S_S_S_i_param_3,
	.param .u64 .ptr .align 1 _Z29GenerateHistogramAndPredicatePiS_S_S_S_S_i_param_4,
	.param .u64 .ptr .align 1 _Z29GenerateHistogramAndPredicatePiS_S_S_S_S_i_param_5,
	.param .u32 _Z29GenerateHistogramAndPredicatePiS_S_S_S_S_i_param_6
)
{
	.reg .pred 	%p<23>;
	.reg .b32 	%r<152>;
	.reg .b64 	%rd<47>;

	ld.param.u64 	%rd3, [_Z29GenerateHistogramAndPredicatePiS_S_S_S_S_i_param_0];
	ld.param.u64 	%rd4, [_Z29GenerateHistogramAndPredicatePiS_S_S_S_S_i_param_1];
	ld.param.u64 	%rd5, [_Z29GenerateHistogramAndPredicatePiS_S_S_S_S_i_param_2];
	ld.param.u64 	%rd7, [_Z29GenerateHistogramAndPredicatePiS_S_S_S_S_i_param_3];
	ld.param.u64 	%rd6, [_Z29GenerateHistogramAndPredicatePiS_S_S_S_S_i_param_4];
	ld.param.u64 	%rd8, [_Z29GenerateHistogramAndPredicatePiS_S_S_S_S_i_param_5];
	ld.param.u32 	%r62, [_Z29GenerateHistogramAndPredicatePiS_S_S_S_S_i_param_6];
	cvta.to.global.u64 	%rd1, %rd7;
	cvta.to.global.u64 	%rd2, %rd8;
	mov.u32 	%r1, %ctaid.x;
	mov.u32 	%r63, %ntid.x;
	mov.u32 	%r2, %tid.x;
	mad.lo.s32 	%r3, %r1, %r63, %r2;
	ld.global.u32 	%r64, [%rd2];
	setp.ge.s32 	%p2, %r3, %r64;
	@%p2 bra 	$L__BB0_27;
	setp.eq.s32 	%p3, %r2, 0;
	setp.gt.s32 	%p4, %r62, 0;
	and.pred  	%p1, %p3, %p4;
	not.pred 	%p5, %p1;
	@%p5 bra 	$L__BB0_14;
	and.b32  	%r4, %r62, 15;
	setp.lt.u32 	%p6, %r62, 16;
	mov.b32 	%r135, 0;
	@%p6 bra 	$L__BB0_5;
	and.b32  	%r135, %r62, 2147483632;
	mov.u32 	%r67, localBin;
	add.s32 	%r132, %r67, 32;
	neg.s32 	%r133, %r135;
$L__BB0_4:
	.pragma "nounroll";
	mov.b32 	%r68, 0;
	st.shared.v4.u32 	[%r132+-32], {%r68, %r68, %r68, %r68};
	st.shared.v4.u32 	[%r132+-16], {%r68, %r68, %r68, %r68};
	st.shared.v4.u32 	[%r132], {%r68, %r68, %r68, %r68};
	st.shared.v4.u32 	[%r132+16], {%r68, %r68, %r68, %r68};
	add.s32 	%r133, %r133, 16;
	add.s32 	%r132, %r132, 64;
	setp.ne.s32 	%p7, %r133, 0;
	@%p7 bra 	$L__BB0_4;
$L__BB0_5:
	setp.eq.s32 	%p8, %r4, 0;
	@%p8 bra 	$L__BB0_14;
	and.b32  	%r12, %r62, 7;
	setp.lt.u32 	%p9, %r4, 8;
	@%p9 bra 	$L__BB0_8;
	shl.b32 	%r69, %r135, 2;
	mov.u32 	%r70, localBin;
	add.s32 	%r71, %r70, %r69;
	mov.b32 	%r72, 0;
	st.shared.u32 	[%r71], %r72;
	st.shared.u32 	[%r71+4], %r72;
	st.shared.u32 	[%r71+8], %r72;
	st.shared.u32 	[%r71+12], %r72;
	st.shared.u32 	[%r71+16], %r72;
	st.shared.u32 	[%r71+20], %r72;
	st.shared.u32 	[%r71+24], %r72;
	st.shared.u32 	[%r71+28], %r72;
	add.s32 	%r135, %r135, 8;
$L__BB0_8:
	setp.eq.s32 	%p10, %r12, 0;
	@%p10 bra 	$L__BB0_14;
	and.b32  	%r15, %r62, 3;
	setp.lt.u32 	%p11, %r12, 4;
	@%p11 bra 	$L__BB0_11;
	shl.b32 	%r73, %r135, 2;
	mov.u32 	%r74, localBin;
	add.s32 	%r75, %r74, %r73;
	mov.b32 	%r76, 0;
	st.shared.u32 	[%r75], %r76;
	st.shared.u32 	[%r75+4], %r76;
	st.shared.u32 	[%r75+8], %r76;
	st.shared.u32 	[%r75+12], %r76;
	add.s32 	%r135, %r135, 4;
$L__BB0_11:
	setp.eq.s32 	%p12, %r15, 0;
	@%p12 bra 	$L__BB0_14;
	shl.b32 	%r77, %r135, 2;
	mov.u32 	%r78, localBin;
	add.s32 	%r138, %r78, %r77;
	neg.s32 	%r137, %r15;
$L__BB0_13:
	.pragma "nounroll";
	mov.b32 	%r79, 0;
	st.shared.u32 	[%r138], %r79;
	add.s32 	%r138, %r138, 4;
	add.s32 	%r137, %r137, 1;
	setp.ne.s32 	%p13, %r137, 0;
	@%p13 bra 	$L__BB0_13;
$L__BB0_14:
	bar.sync 	0;
	cvta.to.global.u64 	%rd9, %rd3;
	mul.wide.s32 	%rd10, %r3, 4;
	add.s64 	%rd11, %rd9, %rd10;
	ld.global.u32 	%r80, [%rd11];
	cvta.to.global.u64 	%rd12, %rd4;
	ld.global.u32 	%r81, [%rd12];
	shr.s32 	%r82, %r80, %r81;
	cvta.to.global.u64 	%rd13, %rd5;
	ld.global.u32 	%r83, [%rd13];
	mov.b32 	%r84, -1;
	shl.b32 	%r85, %r84, %r83;
	not.b32 	%r86, %r85;
	and.b32  	%r87, %r82, %r86;
	shl.b32 	%r88, %r87, 2;
	mov.u32 	%r89, localBin;
	add.s32 	%r90, %r89, %r88;
	atom.shared.add.u32 	%r91, [%r90], 1;
	ld.global.u32 	%r92, [%rd2];
	mad.lo.s32 	%r93, %r87, %r92, %r3;
	cvta.to.global.u64 	%rd14, %rd6;
	mul.wide.s32 	%rd15, %r93, 4;
	add.s64 	%rd16, %rd14, %rd15;
	mov.b32 	%r94, 1;
	st.global.u32 	[%rd16], %r94;
	bar.sync 	0;
	@%p5 bra 	$L__BB0_26;
	mov.u32 	%r24, %nctaid.x;
	and.b32  	%r25, %r62, 7;
	setp.lt.u32 	%p15, %r62, 8;
	mov.b32 	%r150, 0;
	@%p15 bra 	$L__BB0_18;
	and.b32  	%r150, %r62, 2147483640;
	neg.s32 	%r148, %r150;
	add.s32 	%r147, %r24, %r1;
	shl.b32 	%r29, %r24, 3;
	shl.b32 	%r97, %r24, 1;
	add.s32 	%r146, %r1, %r97;
	mad.lo.s32 	%r145, %r24, 3, %r1;
	shl.b32 	%r98, %r24, 2;
	add.s32 	%r144, %r1, %r98;
	mad.lo.s32 	%r143, %r24, 5, %r1;
	mad.lo.s32 	%r142, %r24, 6, %r1;
	mad.lo.s32 	%r141, %r24, 7, %r1;
	add.s32 	%r139, %r89, 16;
	mov.u32 	%r140, %r1;
$L__BB0_17:
	.pragma "nounroll";
	ld.shared.v4.u32 	{%r100, %r101, %r102, %r103}, [%r139+-16];
	mul.wide.u32 	%rd17, %r140, 4;
	add.s64 	%rd18, %rd1, %rd17;
	st.global.u32 	[%rd18], %r100;
	mul.wide.u32 	%rd19, %r147, 4;
	add.s64 	%rd20, %rd1, %rd19;
	st.global.u32 	[%rd20], %r101;
	mul.wide.u32 	%rd21, %r146, 4;
	add.s64 	%rd22, %rd1, %rd21;
	st.global.u32 	[%rd22], %r102;
	mul.wide.u32 	%rd23, %r145, 4;
	add.s64 	%rd24, %rd1, %rd23;
	st.global.u32 	[%rd24], %r103;
	ld.shared.v4.u32 	{%r104, %r105, %r106, %r107}, [%r139];
	mul.wide.u32 	%rd25, %r144, 4;
	add.s64 	%rd26, %rd1, %rd25;
	st.global.u32 	[%rd26], %r104;
	mul.wide.u32 	%rd27, %r143, 4;
	add.s64 	%rd28, %rd1, %rd27;
	st.global.u32 	[%rd28], %r105;
	mul.wide.u32 	%rd29, %r142, 4;
	add.s64 	%rd30, %rd1, %rd29;
	st.global.u32 	[%rd30], %r106;
	mul.wide.u32 	%rd31, %r141, 4;
	add.s64 	%rd32, %rd1, %rd31;
	st.global.u32 	[%rd32], %r107;
	add.s32 	%r148, %r148, 8;
	add.s32 	%r147, %r147, %r29;
	add.s32 	%r146, %r146, %r29;
	add.s32 	%r145, %r145, %r29;
	add.s32 	%r144, %r144, %r29;
	add.s32 	%r143, %r143, %r29;
	add.s32 	%r142, %r142, %r29;
	add.s32 	%r141, %r141, %r29;
	add.s32 	%r140, %r140, %r29;
	add.s32 	%r139, %r139, 32;
	setp.ne.s32 	%p16, %r148, 0;
	@%p16 bra 	$L__BB0_17;
$L__BB0_18:
	setp.eq.s32 	%p17, %r25, 0;
	@%p17 bra 	$L__BB0_26;
	and.b32  	%r57, %r62, 3;
	setp.lt.u32 	%p18, %r25, 4;
	@%p18 bra 	$L__BB0_21;
	shl.b32 	%r108, %r150, 2;
	add.s32 	%r110, %r89, %r108;
	ld.shared.u32 	%r111, [%r110];
	mad.lo.s32 	%r112, %r150, %r24, %r1;
	mul.wide.u32 	%rd33, %r112, 4;
	add.s64 	%rd34, %rd1, %rd33;
	st.global.u32 	[%rd34], %r111;
	ld.shared.u32 	%r113, [%r110+4];
	add.s32 	%r114, %r112, %r24;
	mul.wide.u32 	%rd35, %r114, 4;
	add.s64 	%rd36, %rd1, %rd35;
	st.global.u32 	[%rd36], %r113;
	ld.shared.u32 	%r115, [%r110+8];
	add.s32 	%r116, %r114, %r24;
	mul.wide.u32 	%rd37, %r116, 4;
	add.s64 	%rd38, %rd1, %rd37;
	st.global.u32 	[%rd38], %r115;
	ld.shared.u32 	%r117, [%r110+12];
	add.s32 	%r118, %r116, %r24;
	mul.wide.u32 	%rd39, %r118, 4;
	add.s64 	%rd40, %rd1, %rd39;
	st.global.u32 	[%rd40], %r117;
	add.s32 	%r150, %r150, 4;
$L__BB0_21:
	setp.eq.s32 	%p19, %r57, 0;
	@%p19 bra 	$L__BB0_26;
	setp.eq.s32 	%p20, %r57, 1;
	@%p20 bra 	$L__BB0_24;
	shl.b32 	%r119, %r150, 2;
	add.s32 	%r121, %r89, %r119;
	ld.shared.u32 	%r122, [%r121];
	mad.lo.s32 	%r123, %r150, %r24, %r1;
	mul.wide.u32 	%rd41, %r123, 4;
	add.s64 	%rd42, %rd1, %rd41;
	st.global.u32 	[%rd42], %r122;
	ld.shared.u32 	%r124, [%r121+4];
	add.s32 	%r125, %r123, %r24;
	mul.wide.u32 	%rd43, %r125, 4;
	add.s64 	%rd44, %rd1, %rd43;
	st.global.u32 	[%rd44], %r124;
	add.s32 	%r150, %r150, 2;
$L__BB0_24:
	and.b32  	%r126, %r62, 1;
	setp.eq.b32 	%p21, %r126, 1;
	not.pred 	%p22, %p21;
	@%p22 bra 	$L__BB0_26;
	shl.b32 	%r127, %r150, 2;
	add.s32 	%r129, %r89, %r127;
	ld.shared.u32 	%r130, [%r129];
	mad.lo.s32 	%r131, %r150, %r24, %r1;
	mul.wide.u32 	%rd45, %r131, 4;
	add.s64 	%rd46, %rd1, %rd45;
	st.global.u32 	[%rd46], %r130;
$L__BB0_26:
	bar.sync 	0;
$L__BB0_27:
	ret;

}
	// .globl	_Z9PrefixSumPiS_S_S_
.visible .entry _Z9PrefixSumPiS_S_S_(
	.param .u64 .ptr .align 1 _Z9PrefixSumPiS_S_S__param_0,
	.param .u64 .ptr .align 1 _Z9PrefixSumPiS_S_S__param_1,
	.param .u64 .ptr .align 1 _Z9PrefixSumPiS_S_S__param_2,
	.param .u64 .ptr .align 1 _Z9PrefixSumPiS_S_S__param_3
)
{
	.reg .pred 	%p<7>;
	.reg .b32 	%r<36>;
	.reg .b64 	%rd<18>;

	ld.param.u64 	%rd6, [_Z9PrefixSumPiS_S_S__param_0];
	ld.param.u64 	%rd5, [_Z9PrefixSumPiS_S_S__param_1];
	ld.param.u64 	%rd7, [_Z9PrefixSumPiS_S_S__param_2];
	ld.param.u64 	%rd8, [_Z9PrefixSumPiS_S_S__param_3];
	cvta.to.global.u64 	%rd1, %rd6;
	cvta.to.global.u64 	%rd2, %rd8;
	cvta.to.global.u64 	%rd3, %rd7;
	mov.u32 	%r15, %ctaid.x;
	mov.u32 	%r1, %ntid.x;
	mov.u32 	%r2, %tid.x;
	mad.lo.s32 	%r3, %r15, %r1, %r2;
	ld.global.u32 	%r16, [%rd3];
	setp.ge.s32 	%p1, %r3, %r16;
	@%p1 bra 	$L__BB1_10;
	ld.global.u32 	%r17, [%rd2];
	setp.lt.s32 	%p2, %r17, 1;
	@%p2 bra 	$L__BB1_10;
	cvta.to.global.u64 	%rd4, %rd5;
	mov.b32 	%r31, 0;
$L__BB1_3:
	setp.lt.u32 	%p3, %r1, 2;
	ld.global.u32 	%r35, [%rd3];
	mad.lo.s32 	%r19, %r35, %r31, %r3;
	mul.wide.s32 	%rd9, %r19, 4;
	add.s64 	%rd10, %rd1, %rd9;
	ld.global.u32 	%r6, [%rd10];
	@%p3 bra 	$L__BB1_9;
	mov.b32 	%r32, 1;
	mov.u32 	%r34, %r6;
$L__BB1_5:
	setp.lt.u32 	%p4, %r2, %r32;
	@%p4 bra 	$L__BB1_7;
	ld.global.u32 	%r21, [%rd3];
	sub.s32 	%r22, %r3, %r32;
	mad.lo.s32 	%r23, %r21, %r31, %r22;
	mul.wide.u32 	%rd11, %r23, 4;
	add.s64 	%rd12, %rd1, %rd11;
	ld.global.u32 	%r24, [%rd12];
	add.s32 	%r34, %r24, %r34;
$L__BB1_7:
	bar.sync 	0;
	ld.global.u32 	%r25, [%rd3];
	mad.lo.s32 	%r26, %r25, %r31, %r3;
	mul.wide.s32 	%rd13, %r26, 4;
	add.s64 	%rd14, %rd1, %rd13;
	st.global.u32 	[%rd14], %r34;
	bar.sync 	0;
	shl.b32 	%r32, %r32, 1;
	setp.lt.u32 	%p5, %r32, %r1;
	@%p5 bra 	$L__BB1_5;
	ld.global.u32 	%r35, [%rd3];
$L__BB1_9:
	mad.lo.s32 	%r27, %r35, %r31, %r3;
	mul.wide.s32 	%rd15, %r27, 4;
	add.s64 	%rd16, %rd1, %rd15;
	ld.global.u32 	%r28, [%rd16];
	sub.s32 	%r29, %r28, %r6;
	add.s64 	%rd17, %rd4, %rd15;
	st.global.u32 	[%rd17], %r29;
	bar.sync 	0;
	add.s32 	%r31, %r31, 1;
	ld.global.u32 	%r30, [%rd2];
	setp.lt.s32 	%p6, %r31, %r30;
	@%p6 bra 	$L__BB1_3;
$L__BB1_10:
	ret;

}
	// .globl	_Z17PrefixSum_GPUGemsPiS_iii
.visible .entry _Z17PrefixSum_GPUGemsPiS_iii(
	.param .u64 .ptr .align 1 _Z17PrefixSum_GPUGemsPiS_iii_param_0,
	.param .u64 .ptr .align 1 _Z17PrefixSum_GPUGemsPiS_iii_param_1,
	.param .u32 _Z17PrefixSum_GPUGemsPiS_iii_param_2,
	.param .u32 _Z17PrefixSum_GPUGemsPiS_iii_param_3,
	.param .u32 _Z17PrefixSum_GPUGemsPiS_iii_param_4
)
{
	.reg .pred 	%p<16>;
	.reg .b32 	%r<67>;
	.reg .b64 	%rd<9>;

	ld.param.u64 	%rd5, [_Z17PrefixSum_GPUGemsPiS_iii_param_0];
	ld.param.u64 	%rd6, [_Z17PrefixSum_GPUGemsPiS_iii_param_1];
	ld.param.u32 	%r22, [_Z17PrefixSum_GPUGemsPiS_iii_param_2];
	ld.param.u32 	%r25, [_Z17PrefixSum_GPUGemsPiS_iii_param_3];
	ld.param.u32 	%r24, [_Z17PrefixSum_GPUGemsPiS_iii_param_4];
	mov.u32 	%r26, %tid.x;
	mov.u32 	%r27, %ctaid.x;
	mov.u32 	%r28, %ntid.x;
	mad.lo.s32 	%r29, %r27, %r28, %r26;
	shl.b32 	%r2, %r29, 1;
	or.b32  	%r3, %r2, 1;
	setp.ge.s32 	%p1, %r2, %r22;
	shl.b32 	%r4, %r26, 1;
	setp.ge.s32 	%p2, %r4, %r25;
	or.pred  	%p3, %p1, %p2;
	setp.lt.s32 	%p4, %r24, 1;
	or.pred  	%p5, %p3, %p4;
	@%p5 bra 	$L__BB2_19;
	shl.b32 	%r31, %r26, 3;
	mov.u32 	%r32, temp;
	add.s32 	%r5, %r32, %r31;
	add.s32 	%r6, %r4, 1;
	shl.b32 	%r33, %r25, 2;
	add.s32 	%r7, %r32, %r33;
	cvta.to.global.u64 	%rd1, %rd6;
	cvta.to.global.u64 	%rd2, %rd5;
	mov.b32 	%r60, 0;
$L__BB2_2:
	setp.ge.s32 	%p6, %r3, %r22;
	mad.lo.s32 	%r9, %r60, %r22, %r2;
	mul.wide.s32 	%rd7, %r9, 4;
	add.s64 	%rd3, %rd1, %rd7;
	ld.global.u32 	%r35, [%rd3];
	st.shared.u32 	[%r5], %r35;
	mov.b32 	%r61, 0;
	@%p6 bra 	$L__BB2_4;
	ld.global.u32 	%r61, [%rd3+4];
$L__BB2_4:
	setp.lt.u32 	%p7, %r25, 2;
	st.shared.u32 	[%r5+4], %r61;
	mov.b32 	%r64, 1;
	@%p7 bra 	$L__BB2_9;
	mov.b32 	%r64, 1;
	mov.u32 	%r62, %r25;
$L__BB2_6:
	shr.u32 	%r14, %r62, 1;
	bar.sync 	0;
	setp.ge.u32 	%p8, %r26, %r14;
	@%p8 bra 	$L__BB2_8;
	mul.lo.s32 	%r38, %r64, %r6;
	shl.b32 	%r39, %r38, 2;
	add.s32 	%r41, %r32, %r39;
	ld.shared.u32 	%r42, [%r41+-4];
	shl.b32 	%r43, %r64, 2;
	add.s32 	%r44, %r41, %r43;
	ld.shared.u32 	%r45, [%r44+-4];
	add.s32 	%r46, %r45, %r42;
	st.shared.u32 	[%r44+-4], %r46;
$L__BB2_8:
	shl.b32 	%r64, %r64, 1;
	setp.gt.u32 	%p9, %r62, 3;
	mov.u32 	%r62, %r14;
	@%p9 bra 	$L__BB2_6;
$L__BB2_9:
	setp.ne.s32 	%p10, %r26, 0;
	@%p10 bra 	$L__BB2_11;
	mov.b32 	%r47, 0;
	st.shared.u32 	[%r7+-4], %r47;
$L__BB2_11:
	setp.lt.u32 	%p11, %r25, 2;
	@%p11 bra 	$L__BB2_16;
	mov.b32 	%r65, 1;
$L__BB2_13:
	shr.u32 	%r64, %r64, 1;
	bar.sync 	0;
	setp.ge.u32 	%p12, %r26, %r65;
	@%p12 bra 	$L__BB2_15;
	mul.lo.s32 	%r49, %r64, %r6;
	shl.b32 	%r50, %r49, 2;
	add.s32 	%r52, %r32, %r50;
	ld.shared.u32 	%r53, [%r52+-4];
	shl.b32 	%r54, %r64, 2;
	add.s32 	%r55, %r52, %r54;
	ld.shared.u32 	%r56, [%r55+-4];
	st.shared.u32 	[%r52+-4], %r56;
	add.s32 	%r57, %r56, %r53;
	st.shared.u32 	[%r55+-4], %r57;
$L__BB2_15:
	shl.b32 	%r65, %r65, 1;
	setp.lt.s32 	%p13, %r65, %r25;
	@%p13 bra 	$L__BB2_13;
$L__BB2_16:
	setp.ge.s32 	%p14, %r3, %r22;
	bar.sync 	0;
	ld.shared.u32 	%r58, [%r5];
	add.s64 	%rd4, %rd2, %rd7;
	st.global.u32 	[%rd4], %r58;
	@%p14 bra 	$L__BB2_18;
	ld.shared.u32 	%r59, [%r5+4];
	st.global.u32 	[%rd4+4], %r59;
$L__BB2_18:
	add.s32 	%r60, %r60, 1;
	setp.ne.s32 	%p15, %r60, %r24;
	@%p15 bra 	$L__BB2_2;
$L__BB2_19:
	ret;

}
	// .globl	_Z7ReOrderPiS_S_S_S_S_S_
.visible .entry _Z7ReOrderPiS_S_S_S_S_S_(
	.param .u64 .ptr .align 1 _Z7ReOrderPiS_S_S_S_S_S__param_0,
	.param .u64 .ptr .align 1 _Z7ReOrderPiS_S_S_S_S_S__param_1,
	.param .u64 .ptr .align 1 _Z7ReOrderPiS_S_S_S_S_S__param_2,
	.param .u64 .ptr .align 1 _Z7ReOrderPiS_S_S_S_S_S__param_3,
	.param .u64 .ptr .align 1 _Z7ReOrderPiS_S_S_S_S_S__param_4,
	.param .u64 .ptr .align 1 _Z7ReOrderPiS_S_S_S_S_S__param_5,
	.param .u64 .ptr .align 1 _Z7ReOrderPiS_S_S_S_S_S__param_6
)
{
	.reg .pred 	%p<2>;
	.reg .b32 	%r<20>;
	.reg .b64 	%rd<23>;

	ld.param.u64 	%rd1, [_Z7ReOrderPiS_S_S_S_S_S__param_0];
	ld.param.u64 	%rd2, [_Z7ReOrderPiS_S_S_S_S_S__param_1];
	ld.param.u64 	%rd3, [_Z7ReOrderPiS_S_S_S_S_S__param_2];
	ld.param.u64 	%rd4, [_Z7ReOrderPiS_S_S_S_S_S__param_3];
	ld.param.u64 	%rd5, [_Z7ReOrderPiS_S_S_S_S_S__param_4];
	ld.param.u64 	%rd6, [_Z7ReOrderPiS_S_S_S_S_S__param_5];
	ld.param.u64 	%rd7, [_Z7ReOrderPiS_S_S_S_S_S__param_6];
	cvta.to.global.u64 	%rd8, %rd7;
	mov.u32 	%r1, %ctaid.x;
	mov.u32 	%r4, %ntid.x;
	mov.u32 	%r5, %tid.x;
	mad.lo.s32 	%r2, %r1, %r4, %r5;
	ld.global.u32 	%r3, [%rd8];
	setp.ge.s32 	%p1, %r2, %r3;
	@%p1 bra 	$L__BB3_2;
	cvta.to.global.u64 	%rd9, %rd1;
	cvta.to.global.u64 	%rd10, %rd5;
	cvta.to.global.u64 	%rd11, %rd6;
	cvta.to.global.u64 	%rd12, %rd4;
	cvta.to.global.u64 	%rd13, %rd3;
	cvta.to.global.u64 	%rd14, %rd2;
	mul.wide.s32 	%rd15, %r2, 4;
	add.s64 	%rd16, %rd9, %rd15;
	ld.global.u32 	%r6, [%rd16];
	ld.global.u32 	%r7, [%rd10];
	shr.s32 	%r8, %r6, %r7;
	ld.global.u32 	%r9, [%rd11];
	mov.b32 	%r10, -1;
	shl.b32 	%r11, %r10, %r9;
	not.b32 	%r12, %r11;
	and.b32  	%r13, %r8, %r12;
	mad.lo.s32 	%r14, %r13, %r3, %r2;
	mul.wide.s32 	%rd17, %r14, 4;
	add.s64 	%rd18, %rd12, %rd17;
	ld.global.u32 	%r15, [%rd18];
	mov.u32 	%r16, %nctaid.x;
	mad.lo.s32 	%r17, %r13, %r16, %r1;
	mul.wide.u32 	%rd19, %r17, 4;
	add.s64 	%rd20, %rd13, %rd19;
	ld.global.u32 	%r18, [%rd20];
	add.s32 	%r19, %r18, %r15;
	mul.wide.s32 	%rd21, %r19, 4;
	add.s64 	%rd22, %rd14, %rd21;
	st.global.u32 	[%rd22], %r6;
$L__BB3_2:
	ret;

}


// ===== COMPILED SASS (sm_100) =====

	.target	sm_100

	.elftype	@"ET_EXEC"


//--------------------- .note.nv.tkinfo           --------------------------
	.section	.note.nv.tkinfo,"",@"SHT_NOTE"
	.sectionflags	@"SHF_NOTE_NV_TKINFO"
	.tkinfo
        /*0018*/ 	.word	0x00000002
        /*0030*/ 	.string	""
        /*0030*/ 	.string	"ptxas"
        /*0030*/ 	.string	"Cuda compilation tools, release 13.0, V13.0.88"
        /*0030*/ 	.string	"Build cuda_13.0.r13.0/compiler.36424714_0"
        /*0030*/ 	.string	"-arch sm_100 -m 64 "



//--------------------- .note.nv.cuinfo           --------------------------
	.section	.note.nv.cuinfo,"",@"SHT_NOTE"
	.sectionflags	@"SHF_NOTE_NV_CUINFO"
        /*0018*/ 	.short	0x0002
        /*001a*/ 	.short	0x0064
        /*001c*/ 	.short	0x0082
	.zero		2


//--------------------- .nv.info                  --------------------------
	.section	.nv.info,"",@"SHT_CUDA_INFO"
	.align	4


	//----- nvinfo : EIATTR_REGCOUNT
	.align		4
        /*0000*/ 	.byte	0x04, 0x2f
        /*0002*/ 	.short	(.L_1 - .L_0)
	.align		4
.L_0:
        /*0004*/ 	.word	index@(_Z29GenerateHistogramAndPredicatePiS_S_S_S_S_i)
        /*0008*/ 	.word	0x0000001f


	//----- nvinfo : EIATTR_FRAME_SIZE
	.align		4
.L_1:
        /*000c*/ 	.byte	0x04, 0x11
        /*000e*/ 	.short	(.L_3 - .L_2)
	.align		4
.L_2:
        /*0010*/ 	.word	index@(_Z29GenerateHistogramAndPredicatePiS_S_S_S_S_i)
        /*0014*/ 	.word	0x00000000


	//----- nvinfo : EIATTR_REGCOUNT
	.align		4
.L_3:
        /*0018*/ 	.byte	0x04, 0x2f
        /*001a*/ 	.short	(.L_5 - .L_4)
	.align		4
.L_4:
        /*001c*/ 	.word	index@(_Z9PrefixSumPiS_S_S_)
        /*0020*/ 	.word	0x0000000e


	//----- nvinfo : EIATTR_FRAME_SIZE
	.align		4
.L_5:
        /*0024*/ 	.byte	0x04, 0x11
        /*0026*/ 	.short	(.L_7 - .L_6)
	.align		4
.L_6:
        /*0028*/ 	.word	index@(_Z9PrefixSumPiS_S_S_)
        /*002c*/ 	.word	0x00000000


	//----- nvinfo : EIATTR_REGCOUNT
	.align		4
.L_7:
        /*0030*/ 	.byte	0x04, 0x2f
        /*0032*/ 	.short	(.L_9 - .L_8)
	.align		4
.L_8:
        /*0034*/ 	.word	index@(_Z17PrefixSum_GPUGemsPiS_iii)
        /*0038*/ 	.word	0x00000010


	//----- nvinfo : EIATTR_FRAME_SIZE
	.align		4
.L_9:
        /*003c*/ 	.byte	0x04, 0x11
        /*003e*/ 	.short	(.L_11 - .L_10)
	.align		4
.L_10:
        /*0040*/ 	.word	index@(_Z17PrefixSum_GPUGemsPiS_iii)
        /*0044*/ 	.word	0x00000000


	//----- nvinfo : EIATTR_REGCOUNT
	.align		4
.L_11:
        /*0048*/ 	.byte	0x04, 0x2f
        /*004a*/ 	.short	(.L_13 - .L_12)
	.align		4
.L_12:
        /*004c*/ 	.word	index@(_Z7ReOrderPiS_S_S_S_S_S_)
        /*0050*/ 	.word	0x00000016


	//----- nvinfo : EIATTR_FRAME_SIZE
	.align		4
.L_13:
        /*0054*/ 	.byte	0x04, 0x11
        /*0056*/ 	.short	(.L_15 - .L_14)
	.align		4
.L_14:
        /*0058*/ 	.word	index@(_Z7ReOrderPiS_S_S_S_S_S_)
        /*005c*/ 	.word	0x00000000


	//----- nvinfo : EIATTR_MIN_STACK_SIZE
	.align		4
.L_15:
        /*0060*/ 	.byte	0x04, 0x12
        /*0062*/ 	.short	(.L_17 - .L_16)
	.align		4
.L_16:
        /*0064*/ 	.word	index@(_Z7ReOrderPiS_S_S_S_S_S_)
        /*0068*/ 	.word	0x00000000


	//----- nvinfo : EIATTR_MIN_STACK_SIZE
	.align		4
.L_17:
        /*006c*/ 	.byte	0x04, 0x12
        /*006e*/ 	.short	(.L_19 - .L_18)
	.align		4
.L_18:
        /*0070*/ 	.word	index@(_Z17PrefixSum_GPUGemsPiS_iii)
        /*0074*/ 	.word	0x00000000


	//----- nvinfo : EIATTR_MIN_STACK_SIZE
	.align		4
.L_19:
        /*0078*/ 	.byte	0x04, 0x12
        /*007a*/ 	.short	(.L_21 - .L_20)
	.align		4
.L_20:
        /*007c*/ 	.word	index@(_Z9PrefixSumPiS_S_S_)
        /*0080*/ 	.word	0x00000000


	//----- nvinfo : EIATTR_MIN_STACK_SIZE
	.align		4
.L_21:
        /*0084*/ 	.byte	0x04, 0x12
        /*0086*/ 	.short	(.L_23 - .L_22)
	.align		4
.L_22:
        /*0088*/ 	.word	index@(_Z29GenerateHistogramAndPredicatePiS_S_S_S_S_i)
        /*008c*/ 	.word	0x00000000
.L_23:


//--------------------- .nv.compat                --------------------------
	.section	.nv.compat,"",@"SHT_CUDA_COMPAT_INFO"
	.align	4
        /*0000*/ 	.byte	0x02, 0x09, 0x00, 0x00, 0x02, 0x02, 0x01, 0x00, 0x02, 0x05, 0x05, 0x00, 0x03, 0x07, 0x01, 0x01
        /*0010*/ 	.byte	0x02, 0x03, 0x00, 0x00, 0x02, 0x06, 0x01, 0x00, 0x04, 0x0b, 0x08, 0x00, 0x09, 0x00, 0x00, 0x00
        /*0020*/ 	.byte	0x00, 0x00, 0x00, 0x00


//--------------------- .nv.info._Z7ReOrderPiS_S_S_S_S_S_ --------------------------
	.section	.nv.info._Z7ReOrderPiS_S_S_S_S_S_,"",@"SHT_CUDA_INFO"
	.sectionflags	@""
	.align	4


	//----- nvinfo : EIATTR_CUDA_API_VERSION
	.align		4
        /*0000*/ 	.byte	0x04, 0x37
        /*0002*/ 	.short	(.L_25 - .L_24)
.L_24:
        /*0004*/ 	.word	0x00000082


	//----- nvinfo : EIATTR_KPARAM_INFO
	.align		4
.L_25:
        /*0008*/ 	.byte	0x04, 0x17
        /*000a*/ 	.short	(.L_27 - .L_26)
.L_26:
        /*000c*/ 	.word	0x00000000
        /*0010*/ 	.short	0x0006
        /*0012*/ 	.short	0x0030
        /*0014*/ 	.byte	0x00, 0xf5, 0x21, 0x00


	//----- nvinfo : EIATTR_KPARAM_INFO
	.align		4
.L_27:
        /*0018*/ 	.byte	0x04, 0x17
        /*001a*/ 	.short	(.L_29 - .L_28)
.L_28:
        /*001c*/ 	.word	0x00000000
        /*0020*/ 	.short	0x0005
        /*0022*/ 	.short	0x0028
        /*0024*/ 	.byte	0x00, 0xf5, 0x21, 0x00


	//----- nvinfo : EIATTR_KPARAM_INFO
	.align		4
.L_29:
        /*0028*/ 	.byte	0x04, 0x17
        /*002a*/ 	.short	(.L_31 - .L_30)
.L_30:
        /*002c*/ 	.word	0x00000000
        /*0030*/ 	.short	0x0004
        /*0032*/ 	.short	0x0020
        /*0034*/ 	.byte	0x00, 0xf5, 0x21, 0x00


	//----- nvinfo : EIATTR_KPARAM_INFO
	.align		4
.L_31:
        /*0038*/ 	.byte	0x04, 0x17
        /*003a*/ 	.short	(.L_33 - .L_32)
.L_32:
        /*003c*/ 	.word	0x00000000
        /*0040*/ 	.short	0x0003
        /*0042*/ 	.short	0x0018
        /*0044*/ 	.byte	0x00, 0xf5, 0x21, 0x00


	//----- nvinfo : EIATTR_KPARAM_INFO
	.align		4
.L_33:
        /*0048*/ 	.byte	0x04, 0x17
        /*004a*/ 	.short	(.L_35 - .L_34)
.L_34:
        /*004c*/ 	.word	0x00000000
        /*0050*/ 	.short	0x0002
        /*0052*/ 	.short	0x0010
        /*0054*/ 	.byte	0x00, 0xf5, 0x21, 0x00


	//----- nvinfo : EIATTR_KPARAM_INFO
	.align		4
.L_35:
        /*0058*/ 	.byte	0x04, 0x17
        /*005a*/ 	.short	(.L_37 - .L_36)
.L_36:
        /*005c*/ 	.word	0x00000000
        /*0060*/ 	.short	0x0001
        /*0062*/ 	.short	0x0008
        /*0064*/ 	.byte	0x00, 0xf5, 0x21, 0x00


	//----- nvinfo : EIATTR_KPARAM_INFO
	.align		4
.L_37:
        /*0068*/ 	.byte	0x04, 0x17
        /*006a*/ 	.short	(.L_39 - .L_38)
.L_38:
        /*006c*/ 	.word	0x00000000
        /*0070*/ 	.short	0x0000
        /*0072*/ 	.short	0x0000
        /*0074*/ 	.byte	0x00, 0xf5, 0x21, 0x00


	//----- nvinfo : EIATTR_SPARSE_MMA_MASK
	.align		4
.L_39:
        /*0078*/ 	.byte	0x03, 0x50
        /*007a*/ 	.short	0x0000


	//----- nvinfo : EIATTR_MAXREG_COUNT
	.align		4
        /*007c*/ 	.byte	0x03, 0x1b
        /*007e*/ 	.short	0x00ff


	//----- nvinfo : EIATTR_MERCURY_ISA_VERSION
	.align		4
        /*0080*/ 	.byte	0x03, 0x5f
        /*0082*/ 	.short	0x0101


	//----- nvinfo : EIATTR_VRC_CTA_INIT_COUNT
	.align		4
        /*0084*/ 	.byte	0x02, 0x4a
	.zero		1
	.zero		1


	//----- nvinfo : EIATTR_EXIT_INSTR_OFFSETS
	.align		4
        /*0088*/ 	.byte	0x04, 0x1c
        /*008a*/ 	.short	(.L_41 - .L_40)


	//   ....[0]....
.L_40:
        /*008c*/ 	.word	0x00000090


	//   ....[1]....
        /*0090*/ 	.word	0x00000220


	//----- nvinfo : EIATTR_CBANK_PARAM_SIZE
	.align		4
.L_41:
        /*0094*/ 	.byte	0x03, 0x19
        /*0096*/ 	.short	0x0038


	//----- nvinfo : EIATTR_PARAM_CBANK
	.align		4
        /*0098*/ 	.byte	0x04, 0x0a
        /*009a*/ 	.short	(.L_43 - .L_42)
	.align		4
.L_42:
        /*009c*/ 	.word	index@(.nv.constant0._Z7ReOrderPiS_S_S_S_S_S_)
        /*00a0*/ 	.short	0x0380
        /*00a2*/ 	.short	0x0038


	//----- nvinfo : EIATTR_SW_WAR
	.align		4
.L_43:
        /*00a4*/ 	.byte	0x04, 0x36
        /*00a6*/ 	.short	(.L_45 - .L_44)
.L_44:
        /*00a8*/ 	.word	0x00000008
.L_45:


//--------------------- .nv.info._Z17PrefixSum_GPUGemsPiS_iii --------------------------
	.section	.nv.info._Z17PrefixSum_GPUGemsPiS_iii,"",@"SHT_CUDA_INFO"
	.sectionflags	@""
	.align	4


	//----- nvinfo : EIATTR_CUDA_API_VERSION
	.align		4
        /*0000*/ 	.byte	0x04, 0x37
        /*0002*/ 	.short	(.L_47 - .L_46)
.L_46:
        /*0004*/ 	.word	0x00000082


	//----- nvinfo : EIATTR_KPARAM_INFO
	.align		4
.L_47:
        /*0008*/ 	.byte	0x04, 0x17
        /*000a*/ 	.short	(.L_49 - .L_48)
.L_48:
        /*000c*/ 	.word	0x00000000
        /*0010*/ 	.short	0x0004
        /*0012*/ 	.short	0x0018
        /*0014*/ 	.byte	0x00, 0xf0, 0x11, 0x00


	//----- nvinfo : EIATTR_KPARAM_INFO
	.align		4
.L_49:
        /*0018*/ 	.byte	0x04, 0x17
        /*001a*/ 	.short	(.L_51 - .L_50)
.L_50:
        /*001c*/ 	.word	0x00000000
        /*0020*/ 	.short	0x0003
        /*0022*/ 	.short	0x0014
        /*0024*/ 	.byte	0x00, 0xf0, 0x11, 0x00


	//----- nvinfo : EIATTR_KPARAM_INFO
	.align		4
.L_51:
        /*0028*/ 	.byte	0x04, 0x17
        /*002a*/ 	.short	(.L_53 - .L_52)
.L_52:
        /*002c*/ 	.word	0x00000000
        /*0030*/ 	.short	0x0002
        /*0032*/ 	.short	0x0010
        /*0034*/ 	.byte	0x00, 0xf0, 0x11, 0x00


	//----- nvinfo : EIATTR_KPARAM_INFO
	.align		4
.L_53:
        /*0038*/ 	.byte	0x04, 0x17
        /*003a*/ 	.short	(.L_55 - .L_54)
.L_54:
        /*003c*/ 	.word	0x00000000
        /*0040*/ 	.short	0x0001
        /*0042*/ 	.short	0x0008
        /*0044*/ 	.byte	0x00, 0xf5, 0x21, 0x00


	//----- nvinfo : EIATTR_KPARAM_INFO
	.align		4
.L_55:
        /*0048*/ 	.byte	0x04, 0x17
        /*004a*/ 	.short	(.L_57 - .L_56)
.L_56:
        /*004c*/ 	.word	0x00000000
        /*0050*/ 	.short	0x0000
        /*0052*/ 	.short	0x0000
        /*0054*/ 	.byte	0x00, 0xf5, 0x21, 0x00


	//----- nvinfo : EIATTR_SPARSE_MMA_MASK
	.align		4
.L_57:
        /*0058*/ 	.byte	0x03, 0x50
        /*005a*/ 	.short	0x0000


	//----- nvinfo : EIATTR_MAXREG_COUNT
	.align		4
        /*005c*/ 	.byte	0x03, 0x1b
        /*005e*/ 	.short	0x00ff


	//----- nvinfo : EIATTR_NUM_BARRIERS
	.align		4
        /*0060*/ 	.byte	0x02, 0x4c
        /*0062*/ 	.byte	0x01
	.zero		1


	//----- nvinfo : EIATTR_MERCURY_ISA_VERSION
	.align		4
        /*0064*/ 	.byte	0x03, 0x5f
        /*0066*/ 	.short	0x0101


	//----- nvinfo : EIATTR_VRC_CTA_INIT_COUNT
	.align		4
        /*0068*/ 	.byte	0x02, 0x4a
	.zero		1
	.zero		1


	//----- nvinfo : EIATTR_EXIT_INSTR_OFFSETS
	.align		4
        /*006c*/ 	.byte	0x04, 0x1c
        /*006e*/ 	.short	(.L_59 - .L_58)


	//   ....[0]....
.L_58:
        /*0070*/ 	.word	0x000000c0


	//   ....[1]....
        /*0074*/ 	.word	0x00000560


	//----- nvinfo : EIATTR_CBANK_PARAM_SIZE
	.align		4
.L_59:
        /*0078*/ 	.byte	0x03, 0x19
        /*007a*/ 	.short	0x001c


	//----- nvinfo : EIATTR_PARAM_CBANK
	.align		4
        /*007c*/ 	.byte	0x04, 0x0a
        /*007e*/ 	.short	(.L_61 - .L_60)
	.align		4
.L_60:
        /*0080*/ 	.word	index@(.nv.constant0._Z17PrefixSum_GPUGemsPiS_iii)
        /*0084*/ 	.short	0x0380
        /*0086*/ 	.short	0x001c


	//----- nvinfo : EIATTR_SW_WAR
	.align		4
.L_61:
        /*0088*/ 	.byte	0x04, 0x36
        /*008a*/ 	.short	(.L_63 - .L_62)
.L_62:
        /*008c*/ 	.word	0x00000008
.L_63:


//--------------------- .nv.info._Z9PrefixSumPiS_S_S_ --------------------------
	.section	.nv.info._Z9PrefixSumPiS_S_S_,"",@"SHT_CUDA_INFO"
	.sectionflags	@""
	.align	4


	//----- nvinfo : EIATTR_CUDA_API_VERSION
	.align		4
        /*0000*/ 	.byte	0x04, 0x37
        /*0002*/ 	.short	(.L_65 - .L_64)
.L_64:
        /*0004*/ 	.word	0x00000082


	//----- nvinfo : EIATTR_KPARAM_INFO
	.align		4
.L_65:
        /*0008*/ 	.byte	0x04, 0x17
        /*000a*/ 	.short	(.L_67 - .L_66)
.L_66:
        /*000c*/ 	.word	0x00000000
        /*0010*/ 	.short	0x0003
        /*0012*/ 	.short	0x0018
        /*0014*/ 	.byte	0x00, 0xf5, 0x21, 0x00


	//----- nvinfo : EIATTR_KPARAM_INFO
	.align		4
.L_67:
        /*0018*/ 	.byte	0x04, 0x17
        /*001a*/ 	.short	(.L_69 - .L_68)
.L_68:
        /*001c*/ 	.word	0x00000000
        /*0020*/ 	.short	0x0002
        /*0022*/ 	.short	0x0010
        /*0024*/ 	.byte	0x00, 0xf5, 0x21, 0x00


	//----- nvinfo : EIATTR_KPARAM_INFO
	.align		4
.L_69:
        /*0028*/ 	.byte	0x04, 0x17
        /*002a*/ 	.short	(.L_71 - .L_70)
.L_70:
        /*002c*/ 	.word	0x00000000
        /*0030*/ 	.short	0x0001
        /*0032*/ 	.short	0x0008
        /*0034*/ 	.byte	0x00, 0xf5, 0x21, 0x00


	//----- nvinfo : EIATTR_KPARAM_INFO
	.align		4
.L_71:
        /*0038*/ 	.byte	0x04, 0x17
        /*003a*/ 	.short	(.L_73 - .L_72)
.L_72:
        /*003c*/ 	.word	0x00000000
        /*0040*/ 	.short	0x0000
        /*0042*/ 	.short	0x0000
        /*0044*/ 	.byte	0x00, 0xf5, 0x21, 0x00


	//----- nvinfo : EIATTR_SPARSE_MMA_MASK
	.align		4
.L_73:
        /*0048*/ 	.byte	0x03, 0x50
        /*004a*/ 	.short	0x0000


	//----- nvinfo : EIATTR_MAXREG_COUNT
	.align		4
        /*004c*/ 	.byte	0x03, 0x1b
        /*004e*/ 	.short	0x00ff


	//----- nvinfo : EIATTR_NUM_BARRIERS
	.align		4
        /*0050*/ 	.byte	0x02, 0x4c
        /*0052*/ 	.byte	0x01
	.zero		1


	//----- nvinfo : EIATTR_MERCURY_ISA_VERSION
	.align		4
        /*0054*/ 	.byte	0x03, 0x5f
        /*0056*/ 	.short	0x0101


	//----- nvinfo : EIATTR_VRC_CTA_INIT_COUNT
	.align		4
        /*0058*/ 	.byte	0x02, 0x4a
	.zero		1
	.zero		1


	//----- nvinfo : EIATTR_EXIT_INSTR_OFFSETS
	.align		4
        /*005c*/ 	.byte	0x04, 0x1c
        /*005e*/ 	.short	(.L_75 - .L_74)


	//   ....[0]....
.L_74:
        /*0060*/ 	.word	0x00000090


	//   ....[1]....
        /*0064*/ 	.word	0x000000d0


	//   ....[2]....
        /*0068*/ 	.word	0x000003e0


	//----- nvinfo : EIATTR_CRS_STACK_SIZE
	.align		4
.L_75:
        /*006c*/ 	.byte	0x04, 0x1e
        /*006e*/ 	.short	(.L_77 - .L_76)
.L_76:
        /*0070*/ 	.word	0x00000000


	//----- nvinfo : EIATTR_CBANK_PARAM_SIZE
	.align		4
.L_77:
        /*0074*/ 	.byte	0x03, 0x19
        /*0076*/ 	.short	0x0020


	//----- nvinfo : EIATTR_PARAM_CBANK
	.align		4
        /*0078*/ 	.byte	0x04, 0x0a
        /*007a*/ 	.short	(.L_79 - .L_78)
	.align		4
.L_78:
        /*007c*/ 	.word	index@(.nv.constant0._Z9PrefixSumPiS_S_S_)
        /*0080*/ 	.short	0x0380
        /*0082*/ 	.short	0x0020


	//----- nvinfo : EIATTR_SW_WAR
	.align		4
.L_79:
        /*0084*/ 	.byte	0x04, 0x36
        /*0086*/ 	.short	(.L_81 - .L_80)
.L_80:
        /*0088*/ 	.word	0x00000008
.L_81:


//--------------------- .nv.info._Z29GenerateHistogramAndPredicatePiS_S_S_S_S_i --------------------------
	.section	.nv.info._Z29GenerateHistogramAndPredicatePiS_S_S_S_S_i,"",@"SHT_CUDA_INFO"
	.sectionflags	@""
	.align	4


	//----- nvinfo : EIATTR_CUDA_API_VERSION
	.align		4
        /*0000*/ 	.byte	0x04, 0x37
        /*0002*/ 	.short	(.L_83 - .L_82)
.L_82:
        /*0004*/ 	.word	0x00000082


	//----- nvinfo : EIATTR_KPARAM_INFO
	.align		4
.L_83:
        /*0008*/ 	.byte	0x04, 0x17
        /*000a*/ 	.short	(.L_85 - .L_84)
.L_84:
        /*000c*/ 	.word	0x00000000
        /*0010*/ 	.short	0x0006
        /*0012*/ 	.short	0x0030
        /*0014*/ 	.byte	0x00, 0xf0, 0x11, 0x00


	//----- nvinfo : EIATTR_KPARAM_INFO
	.align		4
.L_85:
        /*0018*/ 	.byte	0x04, 0x17
        /*001a*/ 	.short	(.L_87 - .L_86)
.L_86:
        /*001c*/ 	.word	0x00000000
        /*0020*/ 	.short	0x0005
        /*0022*/ 	.short	0x0028
        /*0024*/ 	.byte	0x00, 0xf5, 0x21, 0x00


	//----- nvinfo : EIATTR_KPARAM_INFO
	.align		4
.L_87:
        /*0028*/ 	.byte	0x04, 0x17
        /*002a*/ 	.short	(.L_89 - .L_88)
.L_88:
        /*002c*/ 	.word	0x00000000
        /*0030*/ 	.short	0x0004
        /*0032*/ 	.short	0x0020
        /*0034*/ 	.byte	0x00, 0xf5, 0x21, 0x00


	//----- nvinfo : EIATTR_KPARAM_INFO
	.align		4
.L_89:
        /*0038*/ 	.byte	0x04, 0x17
        /*003a*/ 	.short	(.L_91 - .L_90)
.L_90:
        /*003c*/ 	.word	0x00000000
        /*0040*/ 	.short	0x0003
        /*0042*/ 	.short	0x0018
        /*0044*/ 	.byte	0x00, 0xf5, 0x21, 0x00


	//----- nvinfo : EIATTR_KPARAM_INFO
	.align		4
.L_91:
        /*0048*/ 	.byte	0x04, 0x17
        /*004a*/ 	.short	(.L_93 - .L_92)
.L_92:
        /*004c*/ 	.word	0x00000000
        /*0050*/ 	.short	0x0002
        /*0052*/ 	.short	0x0010
        /*0054*/ 	.byte	0x00, 0xf5, 0x21, 0x00


	//----- nvinfo : EIATTR_KPARAM_INFO
	.align		4
.L_93:
        /*0058*/ 	.byte	0x04, 0x17
        /*005a*/ 	.short	(.L_95 - .L_94)
.L_94:
        /*005c*/ 	.word	0x00000000
        /*0060*/ 	.short	0x0001
        /*0062*/ 	.short	0x0008
        /*0064*/ 	.byte	0x00, 0xf5, 0x21, 0x00


	//----- nvinfo : EIATTR_KPARAM_INFO
	.align		4
.L_95:
        /*0068*/ 	.byte	0x04, 0x17
        /*006a*/ 	.short	(.L_97 - .L_96)
.L_96:
        /*006c*/ 	.word	0x00000000
        /*0070*/ 	.short	0x0000
        /*0072*/ 	.short	0x0000
        /*0074*/ 	.byte	0x00, 0xf5, 0x21, 0x00


	//----- nvinfo : EIATTR_SPARSE_MMA_MASK
	.align		4
.L_97:
        /*0078*/ 	.byte	0x03, 0x50
        /*007a*/ 	.short	0x0000


	//----- nvinfo : EIATTR_MAXREG_COUNT
	.align		4
        /*007c*/ 	.byte	0x03, 0x1b
        /*007e*/ 	.short	0x00ff


	//----- nvinfo : EIATTR_NUM_BARRIERS
	.align		4
        /*0080*/ 	.byte	0x02, 0x4c
        /*0082*/ 	.byte	0x01
	.zero		1


	//----- nvinfo : EIATTR_MERCURY_ISA_VERSION
	.align		4
        /*0084*/ 	.byte	0x03, 0x5f
        /*0086*/ 	.short	0x0101


	//----- nvinfo : EIATTR_VRC_CTA_INIT_COUNT
	.align		4
        /*0088*/ 	.byte	0x02, 0x4a
	.zero		1
	.zero		1


	//----- nvinfo : EIATTR_EXIT_INSTR_OFFSETS
	.align		4
        /*008c*/ 	.byte	0x04, 0x1c
        /*008e*/ 	.short	(.L_99 - .L_98)


	//   ....[0]....
.L_98:
        /*0090*/ 	.word	0x00000090


	//   ....[1]....
        /*0094*/ 	.word	0x00000bb0


	//----- nvinfo : EIATTR_CRS_STACK_SIZE
	.align		4
.L_99:
        /*0098*/ 	.byte	0x04, 0x1e
        /*009a*/ 	.short	(.L_101 - .L_100)
.L_100:
        /*009c*/ 	.word	0x00000000


	//----- nvinfo : EIATTR_CBANK_PARAM_SIZE
	.align		4
.L_101:
        /*00a0*/ 	.byte	0x03, 0x19
        /*00a2*/ 	.short	0x0034


	//----- nvinfo : EIATTR_PARAM_CBANK
	.align		4
        /*00a4*/ 	.byte	0x04, 0x0a
        /*00a6*/ 	.short	(.L_103 - .L_102)
	.align		4
.L_102:
        /*00a8*/ 	.word	index@(.nv.constant0._Z29GenerateHistogramAndPredicatePiS_S_S_S_S_i)
        /*00ac*/ 	.short	0x0380
        /*00ae*/ 	.short	0x0034


	//----- nvinfo : EIATTR_SW_WAR
	.align		4
.L_103:
        /*00b0*/ 	.byte	0x04, 0x36
        /*00b2*/ 	.short	(.L_105 - .L_104)
.L_104:
        /*00b4*/ 	.word	0x00000008
.L_105:


//--------------------- .nv.callgraph             --------------------------
	.section	.nv.callgraph,"",@"SHT_CUDA_CALLGRAPH"
	.align	4
	.sectionentsize	8
	.align		4
        /*0000*/ 	.word	0x00000000
	.align		4
        /*0004*/ 	.word	0xffffffff
	.align		4
        /*0008*/ 	.word	0x00000000
	.align		4
        /*000c*/ 	.word	0xfffffffe
	.align		4
        /*0010*/ 	.word	0x00000000
	.align		4
        /*0014*/ 	.word	0xfffffffd
	.align		4
        /*0018*/ 	.word	0x00000000
	.align		4
        /*001c*/ 	.word	0xfffffffc


//--------------------- .text._Z7ReOrderPiS_S_S_S_S_S_ --------------------------
	.section	.text._Z7ReOrderPiS_S_S_S_S_S_,"ax",@progbits
	.align	128
        .global         _Z7ReOrderPiS_S_S_S_S_S_
        .type           _Z7ReOrderPiS_S_S_S_S_S_,@function
        .size           _Z7ReOrderPiS_S_S_S_S_S_,(.L_x_26 - _Z7ReOrderPiS_S_S_S_S_S_)
        .other          _Z7ReOrderPiS_S_S_S_S_S_,@"STO_CUDA_ENTRY STV_DEFAULT"
_Z7ReOrderPiS_S_S_S_S_S_:
.text._Z7ReOrderPiS_S_S_S_S_S_:
[----:B------:R-:W-:Y:S08]  /*0000*/  LDC R1, c[0x0][0x37c] ;  /* 0x0000df00ff017b82 */ /* 0x000ff00000000800 */
[----:B------:R-:W0:Y:S01]  /*0010*/  LDC.64 R2, c[0x0][0x3b0] ;  /* 0x0000ec00ff027b82 */ /* 0x000e220000000a00 */
[----:B------:R-:W0:Y:S02]  /*0020*/  LDCU.64 UR4, c[0x0][0x358] ;  /* 0x00006b00ff0477ac */ /* 0x000e240008000a00 */
[----:B0-----:R-:W2:Y:S05]  /*0030*/  LDG.E R0, desc[UR4][R2.64] ;  /* 0x0000000402007981 */ /* 0x001eaa000c1e1900 */
[----:B------:R-:W0:Y:S01]  /*0040*/  S2UR UR6, SR_CTAID.X ;  /* 0x00000000000679c3 */ /* 0x000e220000002500 */
[----:B------:R-:W0:Y:S07]  /*0050*/  S2R R4, SR_TID.X ;  /* 0x0000000000047919 */ /* 0x000e2e0000002100 */
[----:B------:R-:W0:Y:S02]  /*0060*/  LDC R13, c[0x0][0x360] ;  /* 0x0000d800ff0d7b82 */ /* 0x000e240000000800 */
[----:B0-----:R-:W-:-:S05]  /*0070*/  IMAD R13, R13, UR6, R4 ;  /* 0x000000060d0d7c24 */ /* 0x001fca000f8e0204 */
[----:B--2---:R-:W-:-:S13]  /*0080*/  ISETP.GE.AND P0, PT, R13, R0, PT ;  /* 0x000000000d00720c */ /* 0x004fda0003f06270 */
[----:B------:R-:W-:Y:S05]  /*0090*/  @P0 EXIT ;  /* 0x000000000000094d */ /* 0x000fea0003800000 */
[----:B------:R-:W0:Y:S08]  /*00a0*/  LDC.64 R4, c[0x0][0x380] ;  /* 0x0000e000ff047b82 */ /* 0x000e300000000a00 */
[----:B------:R-:W1:Y:S08]  /*00b0*/  LDC.64 R8, c[0x0][0x3a8] ;  /* 0x0000ea00ff087b82 */ /* 0x000e700000000a00 */
[----:B------:R-:W2:Y:S01]  /*00c0*/  LDC.64 R6, c[0x0][0x3a0] ;  /* 0x0000e800ff067b82 */ /* 0x000ea20000000a00 */
[----:B0-----:R-:W-:-:S07]  /*00d0*/  IMAD.WIDE R4, R13, 0x4, R4 ;  /* 0x000000040d047825 */ /* 0x001fce00078e0204 */
[----:B------:R-:W0:Y:S01]  /*00e0*/  LDC R19, c[0x0][0x370] ;  /* 0x0000dc00ff137b82 */ /* 0x000e220000000800 */
[----:B------:R3:W4:Y:S04]  /*00f0*/  LDG.E R15, desc[UR4][R4.64] ;  /* 0x00000004040f7981 */ /* 0x000728000c1e1900 */
[----:B-1----:R-:W5:Y:S03]  /*0100*/  LDG.E R8, desc[UR4][R8.64] ;  /* 0x0000000408087981 */ /* 0x002f66000c1e1900 */
[----:B------:R-:W1:Y:S01]  /*0110*/  LDC.64 R10, c[0x0][0x398] ;  /* 0x0000e600ff0a7b82 */ /* 0x000e620000000a00 */
[----:B--2---:R-:W4:Y:S07]  /*0120*/  LDG.E R6, desc[UR4][R6.64] ;  /* 0x0000000406067981 */ /* 0x004f2e000c1e1900 */
[----:B------:R-:W2:Y:S01]  /*0130*/  LDC.64 R2, c[0x0][0x390] ;  /* 0x0000e400ff027b82 */ /* 0x000ea20000000a00 */
[----:B------:R-:W-:-:S07]  /*0140*/  MOV R17, 0xffffffff ;  /* 0xffffffff00117802 */ /* 0x000fce0000000f00 */
[----:B---3--:R-:W3:Y:S01]  /*0150*/  LDC.64 R4, c[0x0][0x388] ;  /* 0x0000e200ff047b82 */ /* 0x008ee20000000a00 */
[----:B-----5:R-:W-:Y:S02]  /*0160*/  SHF.L.U32 R17, R17, R8, RZ ;  /* 0x0000000811117219 */ /* 0x020fe400000006ff */
[----:B----4-:R-:W-:-:S04]  /*0170*/  SHF.R.S32.HI R12, RZ, R6, R15 ;  /* 0x00000006ff0c7219 */ /* 0x010fc8000001140f */
[----:B------:R-:W-:-:S05]  /*0180*/  LOP3.LUT R12, R12, R17, RZ, 0x30, !PT ;  /* 0x000000110c0c7212 */ /* 0x000fca00078e30ff */
[----:B------:R-:W-:Y:S02]  /*0190*/  IMAD R13, R0, R12, R13 ;  /* 0x0000000c000d7224 */ /* 0x000fe400078e020d */
[----:B0-----:R-:W-:Y:S02]  /*01a0*/  IMAD R9, R12, R19, UR6 ;  /* 0x000000060c097e24 */ /* 0x001fe4000f8e0213 */
[----:B-1----:R-:W-:-:S04]  /*01b0*/  IMAD.WIDE R6, R13, 0x4, R10 ;  /* 0x000000040d067825 */ /* 0x002fc800078e020a */
[----:B--2---:R-:W-:Y:S02]  /*01c0*/  IMAD.WIDE.U32 R2, R9, 0x4, R2 ;  /* 0x0000000409027825 */ /* 0x004fe400078e0002 */
[----:B------:R-:W2:Y:S04]  /*01d0*/  LDG.E R6, desc[UR4][R6.64] ;  /* 0x0000000406067981 */ /* 0x000ea8000c1e1900 */
[----:B------:R-:W2:Y:S02]  /*01e0*/  LDG.E R3, desc[UR4][R2.64] ;  /* 0x0000000402037981 */ /* 0x000ea4000c1e1900 */
[----:B--2---:R-:W-:-:S05]  /*01f0*/  IADD3 R9, PT, PT, R6, R3, RZ ;  /* 0x0000000306097210 */ /* 0x004fca0007ffe0ff */
[----:B---3--:R-:W-:-:S05]  /*0200*/  IMAD.WIDE R4, R9, 0x4, R4 ;  /* 0x0000000409047825 */ /* 0x008fca00078e0204 */
[----:B------:R-:W-:Y:S01]  /*0210*/  STG.E desc[UR4][R4.64], R15 ;  /* 0x0000000f04007986 */ /* 0x000fe2000c101904 */
[----:B------:R-:W-:Y:S05]  /*0220*/  EXIT ;  /* 0x000000000000794d */ /* 0x000fea0003800000 */
.L_x_0:
[----:B------:R-:W-:-:S00]  /*0230*/  BRA `(.L_x_0) ;  /* 0xfffffffc00fc7947 */ /* 0x000fc0000383ffff */
[----:B------:R-:W-:-:S00]  /*0240*/  NOP ;  /* 0x0000000000007918 */ /* 0x000fc00000000000 */
        /* <DEDUP_REMOVED lines=11> */
.L_x_26:


//--------------------- .text._Z17PrefixSum_GPUGemsPiS_iii --------------------------
	.section	.text._Z17PrefixSum_GPUGemsPiS_iii,"ax",@progbits
	.align	128
        .global         _Z17PrefixSum_GPUGemsPiS_iii
        .type           _Z17PrefixSum_GPUGemsPiS_iii,@function
        .size           _Z17PrefixSum_GPUGemsPiS_iii,(.L_x_27 - _Z17PrefixSum_GPUGemsPiS_iii)
        .other          _Z17PrefixSum_GPUGemsPiS_iii,@"STO_CUDA_ENTRY STV_DEFAULT"
_Z17PrefixSum_GPUGemsPiS_iii:
.text._Z17PrefixSum_GPUGemsPiS_iii:
[----:B------:R-:W-:Y:S01]  /*0000*/  LDC R1, c[0x0][0x37c] ;  /* 0x0000df00ff017b82 */ /* 0x000fe20000000800 */
[----:B------:R-:W0:Y:S07]  /*0010*/  S2R R0, SR_TID.X ;  /* 0x0000000000007919 */ /* 0x000e2e0000002100 */
[----:B------:R-:W0:Y:S01]  /*0020*/  S2UR UR4, SR_CTAID.X ;  /* 0x00000000000479c3 */ /* 0x000e220000002500 */
[----:B------:R-:W1:Y:S07]  /*0030*/  LDCU.64 UR6, c[0x0][0x390] ;  /* 0x00007200ff0677ac */ /* 0x000e6e0008000a00 */
[----:B------:R-:W0:Y:S08]  /*0040*/  LDC R3, c[0x0][0x360] ;  /* 0x0000d800ff037b82 */ /* 0x000e300000000800 */
[----:B------:R-:W2:Y:S01]  /*0050*/  LDC R4, c[0x0][0x398] ;  /* 0x0000e600ff047b82 */ /* 0x000ea20000000800 */
[----:B0-----:R-:W-:-:S02]  /*0060*/  IMAD R2, R3, UR4, R0 ;  /* 0x0000000403027c24 */ /* 0x001fc4000f8e0200 */
[----:B------:R-:W-:Y:S02]  /*0070*/  IMAD.SHL.U32 R3, R0, 0x2, RZ ;  /* 0x0000000200037824 */ /* 0x000fe400078e00ff */
[----:B------:R-:W-:-:S03]  /*0080*/  IMAD.SHL.U32 R2, R2, 0x2, RZ ;  /* 0x0000000202027824 */ /* 0x000fc600078e00ff */
[----:B-1----:R-:W-:-:S04]  /*0090*/  ISETP.GE.AND P0, PT, R3, UR7, PT ;  /* 0x0000000703007c0c */ /* 0x002fc8000bf06270 */
[----:B------:R-:W-:-:S04]  /*00a0*/  ISETP.GE.OR P0, PT, R2, UR6, P0 ;  /* 0x0000000602007c0c */ /* 0x000fc80008706670 */
[----:B--2---:R-:W-:-:S13]  /*00b0*/  ISETP.LT.OR P0, PT, R4, 0x1, P0 ;  /* 0x000000010400780c */ /* 0x004fda0000701670 */
[----:B------:R-:W-:Y:S05]  /*00c0*/  @P0 EXIT ;  /* 0x000000000000094d */ /* 0x000fea0003800000 */
[----:B------:R-:W0:Y:S01]  /*00d0*/  S2UR UR5, SR_CgaCtaId ;  /* 0x00000000000579c3 */ /* 0x000e220000008800 */
[----:B------:R-:W-:Y:S01]  /*00e0*/  UMOV UR4, 0x400 ;  /* 0x0000040000047882 */ /* 0x000fe20000000000 */
[----:B------:R-:W-:Y:S01]  /*00f0*/  VIADD R3, R3, 0x1 ;  /* 0x0000000103037836 */ /* 0x000fe20000000000 */
[----:B------:R-:W-:Y:S01]  /*0100*/  IADD3 R4, PT, PT, R2, 0x1, RZ ;  /* 0x0000000102047810 */ /* 0x000fe20007ffe0ff */
[----:B------:R-:W1:Y:S01]  /*0110*/  LDCU.64 UR10, c[0x0][0x358] ;  /* 0x00006b00ff0a77ac */ /* 0x000e620008000a00 */
[----:B0-----:R-:W-:-:S03]  /*0120*/  ULEA UR5, UR5, UR4, 0x18 ;  /* 0x0000000405057291 */ /* 0x001fc6000f8ec0ff */
[----:B------:R-:W-:Y:S01]  /*0130*/  UMOV UR4, URZ ;  /* 0x000000ff00047c82 */ /* 0x000fe20008000000 */
[----:B------:R-:W-:Y:S02]  /*0140*/  ULEA UR6, UR7, UR5, 0x2 ;  /* 0x0000000507067291 */ /* 0x000fe4000f8e10ff */
[----:B-1----:R-:W-:-:S10]  /*0150*/  LEA R5, R0, UR5, 0x3 ;  /* 0x0000000500057c11 */ /* 0x002fd4000f8e18ff */
.L_x_5:
[----:B0-----:R-:W0:Y:S01]  /*0160*/  LDC R13, c[0x0][0x390] ;  /* 0x0000e400ff0d7b82 */ /* 0x001e220000000800 */
[----:B------:R-:W-:Y:S01]  /*0170*/  IMAD.MOV.U32 R10, RZ, RZ, RZ ;  /* 0x000000ffff0a7224 */ /* 0x000fe200078e00ff */
[----:B------:R-:W1:Y:S01]  /*0180*/  LDCU UR7, c[0x0][0x394] ;  /* 0x00007280ff0777ac */ /* 0x000e620008000800 */
[----:B------:R-:W2:Y:S05]  /*0190*/  LDCU UR9, c[0x0][0x398] ;  /* 0x00007300ff0977ac */ /* 0x000eaa0008000800 */
[----:B------:R-:W3:Y:S01]  /*01a0*/  LDC.64 R6, c[0x0][0x388] ;  /* 0x0000e200ff067b82 */ /* 0x000ee20000000a00 */
[----:B------:R-:W4:Y:S01]  /*01b0*/  LDCU UR12, c[0x0][0x394] ;  /* 0x00007280ff0c77ac */ /* 0x000f220008000800 */
[----:B0-----:R-:W-:Y:S01]  /*01c0*/  ISETP.GE.AND P0, PT, R4, R13, PT ;  /* 0x0000000d0400720c */ /* 0x001fe20003f06270 */
[----:B------:R-:W-:-:S04]  /*01d0*/  IMAD R13, R13, UR4, R2 ;  /* 0x000000040d0d7c24 */ /* 0x000fc8000f8e0202 */
[----:B---3--:R-:W-:-:S05]  /*01e0*/  IMAD.WIDE R6, R13, 0x4, R6 ;  /* 0x000000040d067825 */ /* 0x008fca00078e0206 */
[----:B------:R-:W3:Y:S04]  /*01f0*/  LDG.E R8, desc[UR10][R6.64] ;  /* 0x0000000a06087981 */ /* 0x000ee8000c1e1900 */
[----:B------:R-:W5:Y:S01]  /*0200*/  @!P0 LDG.E R10, desc[UR10][R6.64+0x4] ;  /* 0x0000040a060a8981 */ /* 0x000f62000c1e1900 */
[----:B-1----:R-:W-:Y:S01]  /*0210*/  UISETP.GE.U32.AND UP0, UPT, UR7, 0x2, UPT ;  /* 0x000000020700788c */ /* 0x002fe2000bf06070 */
[----:B------:R-:W-:Y:S01]  /*0220*/  ISETP.NE.AND P1, PT, R0, RZ, PT ;  /* 0x000000ff0000720c */ /* 0x000fe20003f25270 */
[----:B------:R-:W-:Y:S01]  /*0230*/  IMAD.MOV.U32 R12, RZ, RZ, 0x1 ;  /* 0x00000001ff0c7424 */ /* 0x000fe200078e00ff */
[----:B---3--:R0:W-:Y:S04]  /*0240*/  STS [R5], R8 ;  /* 0x0000000805007388 */ /* 0x0081e80000000800 */
[----:B-----5:R0:W-:Y:S02]  /*0250*/  STS [R5+0x4], R10 ;  /* 0x0000040a05007388 */ /* 0x0201e40000000800 */
[----:B--2-4-:R-:W-:Y:S05]  /*0260*/  BRA.U !UP0, `(.L_x_1) ;  /* 0x0000000108447547 */ /* 0x014fea000b800000 */
[----:B------:R-:W-:Y:S01]  /*0270*/  HFMA2 R12, -RZ, RZ, 0, 5.9604644775390625e-08 ;  /* 0x00000001ff0c7431 */ /* 0x000fe200000001ff */
[----:B------:R-:W1:Y:S01]  /*0280*/  LDCU UR7, c[0x0][0x394] ;  /* 0x00007280ff0777ac */ /* 0x000e620008000800 */
[----:B------:R-:W-:-:S05]  /*0290*/  NOP ;  /* 0x0000000000007918 */ /* 0x000fca0000000000 */
.L_x_2:
[----:B-1----:R-:W-:Y:S01]  /*02a0*/  USHF.R.U32.HI UR8, URZ, 0x1, UR7 ;  /* 0x00000001ff087899 */ /* 0x002fe20008011607 */
[----:B------:R-:W-:Y:S01]  /*02b0*/  BAR.SYNC.DEFER_BLOCKING 0x0 ;  /* 0x0000000000007b1d */ /* 0x000fe20000010000 */
[----:B------:R-:W-:-:S04]  /*02c0*/  UISETP.GT.U32.AND UP0, UPT, UR7, 0x3, UPT ;  /* 0x000000030700788c */ /* 0x000fc8000bf04070 */
[----:B------:R-:W-:Y:S01]  /*02d0*/  ISETP.GE.U32.AND P0, PT, R0, UR8, PT ;  /* 0x0000000800007c0c */ /* 0x000fe2000bf06070 */
[----:B------:R-:W-:-:S12]  /*02e0*/  UMOV UR7, UR8 ;  /* 0x0000000800077c82 */ /* 0x000fd80008000000 */
[----:B--2---:R-:W-:-:S05]  /*02f0*/  @!P0 IMAD R6, R3, R12, RZ ;  /* 0x0000000c03068224 */ /* 0x004fca00078e02ff */
[----:B------:R-:W-:-:S05]  /*0300*/  @!P0 LEA R7, R6, UR5, 0x2 ;  /* 0x0000000506078c11 */ /* 0x000fca000f8e10ff */
[C---:B------:R-:W-:Y:S01]  /*0310*/  @!P0 IMAD R6, R12.reuse, 0x4, R7 ;  /* 0x000000040c068824 */ /* 0x040fe200078e0207 */
[----:B------:R-:W-:Y:S01]  /*0320*/  SHF.L.U32 R12, R12, 0x1, RZ ;  /* 0x000000010c0c7819 */ /* 0x000fe200000006ff */
[----:B------:R-:W-:Y:S04]  /*0330*/  @!P0 LDS R7, [R7+-0x4] ;  /* 0xfffffc0007078984 */ /* 0x000fe80000000800 */
[----:B0-----:R-:W0:Y:S02]  /*0340*/  @!P0 LDS R8, [R6+-0x4] ;  /* 0xfffffc0006088984 */ /* 0x001e240000000800 */
[----:B0-----:R-:W-:-:S05]  /*0350*/  @!P0 IMAD.IADD R9, R7, 0x1, R8 ;  /* 0x0000000107098824 */ /* 0x001fca00078e0208 */
[----:B------:R2:W-:Y:S01]  /*0360*/  @!P0 STS [R6+-0x4], R9 ;  /* 0xfffffc0906008388 */ /* 0x0005e20000000800 */
[----:B------:R-:W-:Y:S05]  /*0370*/  BRA.U UP0, `(.L_x_2) ;  /* 0xfffffffd00c87547 */ /* 0x000fea000b83ffff */
.L_x_1:
[----:B------:R-:W-:Y:S01]  /*0380*/  @!P1 STS [UR6+-0x4], RZ ;  /* 0xfffffcffff009988 */ /* 0x000fe20008000806 */
[----:B------:R-:W-:Y:S02]  /*0390*/  UISETP.GE.U32.AND UP1, UPT, UR12, 0x2, UPT ;  /* 0x000000020c00788c */ /* 0x000fe4000bf26070 */
[----:B------:R-:W-:-:S04]  /*03a0*/  UIADD3 UR4, UPT, UPT, UR4, 0x1, URZ ;  /* 0x0000000104047890 */ /* 0x000fc8000fffe0ff */
[----:B------:R-:W-:-:S03]  /*03b0*/  UISETP.NE.AND UP0, UPT, UR4, UR9, UPT ;  /* 0x000000090400728c */ /* 0x000fc6000bf05270 */
[----:B------:R-:W-:Y:S08]  /*03c0*/  BRA.U !UP1, `(.L_x_3) ;  /* 0x0000000109407547 */ /* 0x000ff0000b800000 */
[----:B------:R-:W1:Y:S01]  /*03d0*/  LDCU UR8, c[0x0][0x394] ;  /* 0x00007280ff0877ac */ /* 0x000e620008000800 */
[----:B------:R-:W-:-:S05]  /*03e0*/  UMOV UR7, 0x1 ;  /* 0x0000000100077882 */ /* 0x000fca0000000000 */
.L_x_4:
[----:B------:R-:W-:Y:S01]  /*03f0*/  BAR.SYNC.DEFER_BLOCKING 0x0 ;  /* 0x0000000000007b1d */ /* 0x000fe20000010000 */
[----:B------:R-:W-:Y:S01]  /*0400*/  ISETP.GE.U32.AND P0, PT, R0, UR7, PT ;  /* 0x0000000700007c0c */ /* 0x000fe2000bf06070 */
[----:B------:R-:W-:Y:S01]  /*0410*/  USHF.L.U32 UR7, UR7, 0x1, URZ ;  /* 0x0000000107077899 */ /* 0x000fe200080006ff */
[----:B------:R-:W-:-:S03]  /*0420*/  SHF.R.U32.HI R12, RZ, 0x1, R12 ;  /* 0x00000001ff0c7819 */ /* 0x000fc6000001160c */
[----:B-1----:R-:W-:-:S08]  /*0430*/  UISETP.GE.AND UP1, UPT, UR7, UR8, UPT ;  /* 0x000000080700728c */ /* 0x002fd0000bf26270 */
[----:B--2---:R-:W-:-:S05]  /*0440*/  @!P0 IMAD R6, R3, R12, RZ ;  /* 0x0000000c03068224 */ /* 0x004fca00078e02ff */
[----:B---3--:R-:W-:-:S05]  /*0450*/  @!P0 LEA R7, R6, UR5, 0x2 ;  /* 0x0000000506078c11 */ /* 0x008fca000f8e10ff */
[----:B0-----:R-:W-:Y:S01]  /*0460*/  @!P0 IMAD R8, R12, 0x4, R7 ;  /* 0x000000040c088824 */ /* 0x001fe200078e0207 */
[----:B------:R-:W-:Y:S04]  /*0470*/  @!P0 LDS R6, [R7+-0x4] ;  /* 0xfffffc0007068984 */ /* 0x000fe80000000800 */
[----:B------:R-:W0:Y:S02]  /*0480*/  @!P0 LDS R9, [R8+-0x4] ;  /* 0xfffffc0008098984 */ /* 0x000e240000000800 */
[----:B0-----:R-:W-:Y:S02]  /*0490*/  @!P0 IADD3 R11, PT, PT, R6, R9, RZ ;  /* 0x00000009060b8210 */ /* 0x001fe40007ffe0ff */
[----:B------:R3:W-:Y:S04]  /*04a0*/  @!P0 STS [R7+-0x4], R9 ;  /* 0xfffffc0907008388 */ /* 0x0007e80000000800 */
[----:B------:R3:W-:Y:S01]  /*04b0*/  @!P0 STS [R8+-0x4], R11 ;  /* 0xfffffc0b08008388 */ /* 0x0007e20000000800 */
[----:B------:R-:W-:Y:S05]  /*04c0*/  BRA.U !UP1, `(.L_x_4) ;  /* 0xfffffffd09c87547 */ /* 0x000fea000b83ffff */
.L_x_3:
[----:B------:R-:W-:Y:S06]  /*04d0*/  BAR.SYNC.DEFER_BLOCKING 0x0 ;  /* 0x0000000000007b1d */ /* 0x000fec0000010000 */
[----:B------:R-:W1:Y:S02]  /*04e0*/  LDCU UR7, c[0x0][0x390] ;  /* 0x00007200ff0777ac */ /* 0x000e640008000800 */
[----:B--23--:R-:W2:Y:S01]  /*04f0*/  LDC.64 R6, c[0x0][0x380] ;  /* 0x0000e000ff067b82 */ /* 0x00cea20000000a00 */
[----:B0-----:R-:W0:Y:S01]  /*0500*/  LDS.64 R8, [R5] ;  /* 0x0000000005087984 */ /* 0x001e220000000a00 */
[----:B-1----:R-:W-:Y:S01]  /*0510*/  ISETP.GE.AND P0, PT, R4, UR7, PT ;  /* 0x0000000704007c0c */ /* 0x002fe2000bf06270 */
[----:B--2---:R-:W-:-:S05]  /*0520*/  IMAD.WIDE R6, R13, 0x4, R6 ;  /* 0x000000040d067825 */ /* 0x004fca00078e0206 */
[----:B0-----:R0:W-:Y:S07]  /*0530*/  STG.E desc[UR10][R6.64], R8 ;  /* 0x0000000806007986 */ /* 0x0011ee000c10190a */
[----:B------:R0:W-:Y:S01]  /*0540*/  @!P0 STG.E desc[UR10][R6.64+0x4], R9 ;  /* 0x0000040906008986 */ /* 0x0001e2000c10190a */
[----:B------:R-:W-:Y:S05]  /*0550*/  BRA.U UP0, `(.L_x_5) ;  /* 0xfffffffd00007547 */ /* 0x000fea000b83ffff */
[----:B------:R-:W-:Y:S05]  /*0560*/  EXIT ;  /* 0x000000000000794d */ /* 0x000fea0003800000 */
.L_x_6:
        /* <DEDUP_REMOVED lines=9> */
.L_x_27:


//--------------------- .text._Z9PrefixSumPiS_S_S_ --------------------------
	.section	.text._Z9PrefixSumPiS_S_S_,"ax",@progbits
	.align	128
        .global         _Z9PrefixSumPiS_S_S_
        .type           _Z9PrefixSumPiS_S_S_,@function
        .size           _Z9PrefixSumPiS_S_S_,(.L_x_28 - _Z9PrefixSumPiS_S_S_)
        .other          _Z9PrefixSumPiS_S_S_,@"STO_CUDA_ENTRY STV_DEFAULT"
_Z9PrefixSumPiS_S_S_:
.text._Z9PrefixSumPiS_S_S_:
        /* <DEDUP_REMOVED lines=10> */
[----:B------:R-:W0:Y:S02]  /*00a0*/  LDC.64 R4, c[0x0][0x398] ;  /* 0x0000e600ff047b82 */ /* 0x000e240000000a00 */
[----:B0-----:R-:W2:Y:S02]  /*00b0*/  LDG.E R4, desc[UR6][R4.64] ;  /* 0x0000000604047981 */ /* 0x001ea4000c1e1900 */
[----:B--2---:R-:W-:-:S13]  /*00c0*/  ISETP.GE.AND P0, PT, R4, 0x1, PT ;  /* 0x000000010400780c */ /* 0x004fda0003f06270 */
[----:B------:R-:W-:Y:S05]  /*00d0*/  @!P0 EXIT ;  /* 0x000000000000894d */ /* 0x000fea0003800000 */
[----:B------:R-:W-:-:S05]  /*00e0*/  UMOV UR4, URZ ;  /* 0x000000ff00047c82 */ /* 0x000fca0008000000 */
.L_x_11:
[----:B------:R-:W0:Y:S01]  /*00f0*/  LDC.64 R4, c[0x0][0x390] ;  /* 0x0000e400ff047b82 */ /* 0x000e220000000a00 */
[----:B------:R-:W1:Y:S01]  /*0100*/  LDCU.64 UR8, c[0x0][0x380] ;  /* 0x00007000ff0877ac */ /* 0x000e620008000a00 */
[----:B0-----:R-:W2:Y:S01]  /*0110*/  LDG.E R11, desc[UR6][R4.64] ;  /* 0x00000006040b7981 */ /* 0x001ea2000c1e1900 */
[----:B-1----:R-:W-:Y:S02]  /*0120*/  MOV R8, UR8 ;  /* 0x0000000800087c02 */ /* 0x002fe40008000f00 */
[----:B------:R-:W-:Y:S02]  /*0130*/  MOV R9, UR9 ;  /* 0x0000000900097c02 */ /* 0x000fe40008000f00 */
[----:B------:R-:W-:Y:S01]  /*0140*/  ISETP.GE.U32.AND P0, PT, R3, 0x2, PT ;  /* 0x000000020300780c */ /* 0x000fe20003f06070 */
[----:B--2---:R-:W-:-:S04]  /*0150*/  IMAD R7, R11, UR4, R2 ;  /* 0x000000040b077c24 */ /* 0x004fc8000f8e0202 */
[----:B------:R-:W-:-:S06]  /*0160*/  IMAD.WIDE R6, R7, 0x4, R8 ;  /* 0x0000000407067825 */ /* 0x000fcc00078e0208 */
[----:B------:R0:W5:Y:S02]  /*0170*/  LDG.E R6, desc[UR6][R6.64] ;  /* 0x0000000606067981 */ /* 0x000164000c1e1900 */
[----:B------:R-:W-:Y:S05]  /*0180*/  @!P0 BRA `(.L_x_7) ;  /* 0x0000000000608947 */ /* 0x000fea0003800000 */
[----:B------:R-:W1:Y:S01]  /*0190*/  LDC.64 R8, c[0x0][0x380] ;  /* 0x0000e000ff087b82 */ /* 0x000e620000000a00 */
[----:B0----5:R-:W-:Y:S01]  /*01a0*/  MOV R7, R6 ;  /* 0x0000000600077202 */ /* 0x021fe20000000f00 */
[----:B------:R-:W-:-:S06]  /*01b0*/  UMOV UR5, 0x1 ;  /* 0x0000000100057882 */ /* 0x000fcc0000000000 */
.L_x_10:
[----:B------:R-:W-:Y:S01]  /*01c0*/  ISETP.GE.U32.AND P0, PT, R0, UR5, PT ;  /* 0x0000000500007c0c */ /* 0x000fe2000bf06070 */
[----:B------:R-:W-:-:S12]  /*01d0*/  BSSY.RECONVERGENT B0, `(.L_x_8) ;  /* 0x0000008000007945 */ /* 0x000fd80003800200 */
[----:B0-----:R-:W-:Y:S05]  /*01e0*/  @!P0 BRA `(.L_x_9) ;  /* 0x0000000000188947 */ /* 0x001fea0003800000 */
[----:B------:R-:W2:Y:S01]  /*01f0*/  LDG.E R10, desc[UR6][R4.64] ;  /* 0x00000006040a7981 */ /* 0x000ea2000c1e1900 */
[----:B------:R-:W-:-:S05]  /*0200*/  IADD3 R11, PT, PT, R2, -UR5, RZ ;  /* 0x80000005020b7c10 */ /* 0x000fca000fffe0ff */
[----:B--2---:R-:W-:-:S04]  /*0210*/  IMAD R11, R10, UR4, R11 ;  /* 0x000000040a0b7c24 */ /* 0x004fc8000f8e020b */
[----:B-1----:R-:W-:-:S06]  /*0220*/  IMAD.WIDE.U32 R10, R11, 0x4, R8 ;  /* 0x000000040b0a7825 */ /* 0x002fcc00078e0008 */
[----:B------:R-:W2:Y:S02]  /*0230*/  LDG.E R10, desc[UR6][R10.64] ;  /* 0x000000060a0a7981 */ /* 0x000ea4000c1e1900 */
[----:B--2---:R-:W-:-:S07]  /*0240*/  IADD3 R7, PT, PT, R7, R10, RZ ;  /* 0x0000000a07077210 */ /* 0x004fce0007ffe0ff */
.L_x_9:
[----:B------:R-:W-:Y:S05]  /*0250*/  BSYNC.RECONVERGENT B0 ;  /* 0x0000000000007941 */ /* 0x000fea0003800200 */
.L_x_8:
[----:B------:R-:W-:Y:S06]  /*0260*/  BAR.SYNC.DEFER_BLOCKING 0x0 ;  /* 0x0000000000007b1d */ /* 0x000fec0000010000 */
[----:B------:R-:W2:Y:S01]  /*0270*/  LDG.E R11, desc[UR6][R4.64] ;  /* 0x00000006040b7981 */ /* 0x000ea2000c1e1900 */
[----:B------:R-:W-:-:S06]  /*0280*/  USHF.L.U32 UR5, UR5, 0x1, URZ ;  /* 0x0000000105057899 */ /* 0x000fcc00080006ff */
[----:B------:R-:W-:Y:S01]  /*0290*/  ISETP.LE.U32.AND P0, PT, R3, UR5, PT ;  /* 0x0000000503007c0c */ /* 0x000fe2000bf03070 */
[----:B--2---:R-:W-:-:S04]  /*02a0*/  IMAD R11, R11, UR4, R2 ;  /* 0x000000040b0b7c24 */ /* 0x004fc8000f8e0202 */
[----:B-1----:R-:W-:-:S05]  /*02b0*/  IMAD.WIDE R10, R11, 0x4, R8 ;  /* 0x000000040b0a7825 */ /* 0x002fca00078e0208 */
[----:B------:R0:W-:Y:S01]  /*02c0*/  STG.E desc[UR6][R10.64], R7 ;  /* 0x000000070a007986 */ /* 0x0001e2000c101906 */
[----:B------:R-:W-:Y:S06]  /*02d0*/  BAR.SYNC.DEFER_BLOCKING 0x0 ;  /* 0x0000000000007b1d */ /* 0x000fec0000010000 */
[----:B------:R-:W-:Y:S05]  /*02e0*/  @!P0 BRA `(.L_x_10) ;  /* 0xfffffffc00b48947 */ /* 0x000fea000383ffff */
[----:B------:R-:W0:Y:S02]  /*02f0*/  LDC.64 R4, c[0x0][0x390] ;  /* 0x0000e400ff047b82 */ /* 0x000e240000000a00 */
[----:B0-----:R1:W5:Y:S02]  /*0300*/  LDG.E R11, desc[UR6][R4.64] ;  /* 0x00000006040b7981 */ /* 0x001364000c1e1900 */
.L_x_7:
[----:B0----5:R-:W-:Y:S01]  /*0310*/  IMAD R7, R11, UR4, R2 ;  /* 0x000000040b077c24 */ /* 0x021fe2000f8e0202 */
[----:B-1----:R-:W0:Y:S03]  /*0320*/  LDC.64 R4, c[0x0][0x388] ;  /* 0x0000e200ff047b82 */ /* 0x002e260000000a00 */
[----:B------:R-:W-:-:S06]  /*0330*/  IMAD.WIDE R8, R7, 0x4, R8 ;  /* 0x0000000407087825 */ /* 0x000fcc00078e0208 */
[----:B------:R-:W2:Y:S01]  /*0340*/  LDG.E R9, desc[UR6][R8.64] ;  /* 0x0000000608097981 */ /* 0x000ea2000c1e1900 */
[----:B------:R-:W1:Y:S01]  /*0350*/  LDC.64 R10, c[0x0][0x398] ;  /* 0x0000e600ff0a7b82 */ /* 0x000e620000000a00 */
[----:B0-----:R-:W-:Y:S01]  /*0360*/  IMAD.WIDE R4, R7, 0x4, R4 ;  /* 0x0000000407047825 */ /* 0x001fe200078e0204 */
[----:B--2---:R-:W-:-:S05]  /*0370*/  IADD3 R7, PT, PT, -R6, R9, RZ ;  /* 0x0000000906077210 */ /* 0x004fca0007ffe1ff */
[----:B------:R0:W-:Y:S01]  /*0380*/  STG.E desc[UR6][R4.64], R7 ;  /* 0x0000000704007986 */ /* 0x0001e2000c101906 */
[----:B------:R-:W-:Y:S06]  /*0390*/  BAR.SYNC.DEFER_BLOCKING 0x0 ;  /* 0x0000000000007b1d */ /* 0x000fec0000010000 */
[----:B-1----:R-:W2:Y:S01]  /*03a0*/  LDG.E R10, desc[UR6][R10.64] ;  /* 0x000000060a0a7981 */ /* 0x002ea2000c1e1900 */
[----:B------:R-:W-:-:S06]  /*03b0*/  UIADD3 UR4, UPT, UPT, UR4, 0x1, URZ ;  /* 0x0000000104047890 */ /* 0x000fcc000fffe0ff */
[----:B--2---:R-:W-:-:S13]  /*03c0*/  ISETP.LE.AND P0, PT, R10, UR4, PT ;  /* 0x000000040a007c0c */ /* 0x004fda000bf03270 */
[----:B0-----:R-:W-:Y:S05]  /*03d0*/  @!P0 BRA `(.L_x_11) ;  /* 0xfffffffc00448947 */ /* 0x001fea000383ffff */
[----:B------:R-:W-:Y:S05]  /*03e0*/  EXIT ;  /* 0x000000000000794d */ /* 0x000fea0003800000 */
.L_x_12:
        /* <DEDUP_REMOVED lines=9> */
.L_x_28:


//--------------------- .text._Z29GenerateHistogramAndPredicatePiS_S_S_S_S_i --------------------------
	.section	.text._Z29GenerateHistogramAndPredicatePiS_S_S_S_S_i,"ax",@progbits
	.align	128
        .global         _Z29GenerateHistogramAndPredicatePiS_S_S_S_S_i
        .type           _Z29GenerateHistogramAndPredicatePiS_S_S_S_S_i,@function
        .size           _Z29GenerateHistogramAndPredicatePiS_S_S_S_S_i,(.L_x_29 - _Z29GenerateHistogramAndPredicatePiS_S_S_S_S_i)
        .other          _Z29GenerateHistogramAndPredicatePiS_S_S_S_S_i,@"STO_CUDA_ENTRY STV_DEFAULT"
_Z29GenerateHistogramAndPredicatePiS_S_S_S_S_i:
.text._Z29GenerateHistogramAndPredicatePiS_S_S_S_S_i:
[----:B------:R-:W-:Y:S08]  /*0000*/  LDC R1, c[0x0][0x37c] ;  /* 0x0000df00ff017b82 */ /* 0x000ff00000000800 */
[----:B------:R-:W0:Y:S01]  /*0010*/  LDC.64 R4, c[0x0][0x3a8] ;  /* 0x0000ea00ff047b82 */ /* 0x000e220000000a00 */
[----:B------:R-:W0:Y:S02]  /*0020*/  LDCU.64 UR6, c[0x0][0x358] ;  /* 0x00006b00ff0677ac */ /* 0x000e240008000a00 */
[----:B0-----:R-:W2:Y:S01]  /*0030*/  LDG.E R3, desc[UR6][R4.64] ;  /* 0x0000000604037981 */ /* 0x001ea2000c1e1900 */
[----:B------:R-:W0:Y:S01]  /*0040*/  LDCU UR4, c[0x0][0x360] ;  /* 0x00006c00ff0477ac */ /* 0x000e220008000800 */
[----:B------:R-:W0:Y:S01]  /*0050*/  S2R R0, SR_CTAID.X ;  /* 0x0000000000007919 */ /* 0x000e220000002500 */
[----:B------:R-:W0:Y:S02]  /*0060*/  S2R R7, SR_TID.X ;  /* 0x0000000000077919 */ /* 0x000e240000002100 */
[----:B0-----:R-:W-:-:S05]  /*0070*/  IMAD R6, R0, UR4, R7 ;  /* 0x0000000400067c24 */ /* 0x001fca000f8e0207 */
[----:B--2---:R-:W-:-:S13]  /*0080*/  ISETP.GE.AND P0, PT, R6, R3, PT ;  /* 0x000000030600720c */ /* 0x004fda0003f06270 */
[----:B------:R-:W-:Y:S05]  /*0090*/  @P0 EXIT ;  /* 0x000000000000094d */ /* 0x000fea0003800000 */
[----:B------:R-:W0:Y:S01]  /*00a0*/  LDC R2, c[0x0][0x3b0] ;  /* 0x0000ec00ff027b82 */ /* 0x000e220000000800 */
[----:B------:R-:W-:Y:S01]  /*00b0*/  BSSY.RECONVERGENT B0, `(.L_x_13) ;  /* 0x0000038000007945 */ /* 0x000fe20003800200 */
[----:B0-----:R-:W-:-:S04]  /*00c0*/  ISETP.GT.AND P0, PT, R2, RZ, PT ;  /* 0x000000ff0200720c */ /* 0x001fc80003f04270 */
[----:B------:R-:W-:-:S13]  /*00d0*/  ISETP.EQ.AND P0, PT, R7, RZ, P0 ;  /* 0x000000ff0700720c */ /* 0x000fda0000702270 */
[----:B------:R-:W-:Y:S05]  /*00e0*/  @!P0 BRA `(.L_x_14) ;  /* 0x0000000000d08947 */ /* 0x000fea0003800000 */
[C---:B------:R-:W-:Y:S01]  /*00f0*/  ISETP.GE.U32.AND P2, PT, R2.reuse, 0x10, PT ;  /* 0x000000100200780c */ /* 0x040fe20003f46070 */
[----:B------:R-:W-:Y:S01]  /*0100*/  IMAD.MOV.U32 R3, RZ, RZ, RZ ;  /* 0x000000ffff037224 */ /* 0x000fe200078e00ff */
[----:B------:R-:W-:-:S04]  /*0110*/  LOP3.LUT R7, R2, 0xf, RZ, 0xc0, !PT ;  /* 0x0000000f02077812 */ /* 0x000fc800078ec0ff */
[----:B------:R-:W-:-:S07]  /*0120*/  ISETP.NE.AND P1, PT, R7, RZ, PT ;  /* 0x000000ff0700720c */ /* 0x000fce0003f25270 */
[----:B------:R-:W-:Y:S06]  /*0130*/  @!P2 BRA `(.L_x_15) ;  /* 0x000000000038a947 */ /* 0x000fec0003800000 */
[----:B------:R-:W0:Y:S01]  /*0140*/  S2UR UR5, SR_CgaCtaId ;  /* 0x00000000000579c3 */ /* 0x000e220000008800 */
[----:B------:R-:W-:Y:S01]  /*0150*/  LOP3.LUT R3, R2, 0x7ffffff0, RZ, 0xc0, !PT ;  /* 0x7ffffff002037812 */ /* 0x000fe200078ec0ff */
[----:B------:R-:W-:-:S04]  /*0160*/  UMOV UR4, 0x400 ;  /* 0x0000040000047882 */ /* 0x000fc80000000000 */
[----:B------:R-:W-:Y:S01]  /*0170*/  IMAD.MOV R8, RZ, RZ, -R3 ;  /* 0x000000ffff087224 */ /* 0x000fe200078e0a03 */
[----:B0-----:R-:W-:-:S04]  /*0180*/  ULEA UR4, UR5, UR4, 0x18 ;  /* 0x0000000405047291 */ /* 0x001fc8000f8ec0ff */
[----:B------:R-:W-:-:S12]  /*0190*/  UIADD3 UR4, UPT, UPT, UR4, 0x20, URZ ;  /* 0x0000002004047890 */ /* 0x000fd8000fffe0ff */
.L_x_16:
[----:B------:R-:W-:Y:S01]  /*01a0*/  IADD3 R8, PT, PT, R8, 0x10, RZ ;  /* 0x0000001008087810 */ /* 0x000fe20007ffe0ff */
[----:B------:R-:W-:Y:S03]  /*01b0*/  STS.128 [UR4+-0x20], RZ ;  /* 0xffffe0ffff007988 */ /* 0x000fe60008000c04 */
[----:B------:R-:W-:Y:S01]  /*01c0*/  ISETP.NE.AND P2, PT, R8, RZ, PT ;  /* 0x000000ff0800720c */ /* 0x000fe20003f45270 */
[----:B------:R-:W-:Y:S04]  /*01d0*/  STS.128 [UR4+-0x10], RZ ;  /* 0xfffff0ffff007988 */ /* 0x000fe80008000c04 */
[----:B------:R-:W-:Y:S04]  /*01e0*/  STS.128 [UR4], RZ ;  /* 0x000000ffff007988 */ /* 0x000fe80008000c04 */
[----:B------:R-:W-:Y:S01]  /*01f0*/  STS.128 [UR4+0x10], RZ ;  /* 0x000010ffff007988 */ /* 0x000fe20008000c04 */
[----:B------:R-:W-:-:S03]  /*0200*/  UIADD3 UR4, UPT, UPT, UR4, 0x40, URZ ;  /* 0x0000004004047890 */ /* 0x000fc6000fffe0ff */
[----:B------:R-:W-:Y:S09]  /*0210*/  @P2 BRA `(.L_x_16) ;  /* 0xfffffffc00e02947 */ /* 0x000ff2000383ffff */
.L_x_15:
[----:B------:R-:W-:Y:S05]  /*0220*/  @!P1 BRA `(.L_x_14) ;  /* 0x0000000000809947 */ /* 0x000fea0003800000 */
[----:B------:R-:W-:Y:S02]  /*0230*/  ISETP.GE.U32.AND P1, PT, R7, 0x8, PT ;  /* 0x000000080700780c */ /* 0x000fe40003f26070 */
[----:B------:R-:W-:-:S04]  /*0240*/  LOP3.LUT R9, R2, 0x7, RZ, 0xc0, !PT ;  /* 0x0000000702097812 */ /* 0x000fc800078ec0ff */
[----:B------:R-:W-:-:S07]  /*0250*/  ISETP.NE.AND P2, PT, R9, RZ, PT ;  /* 0x000000ff0900720c */ /* 0x000fce0003f45270 */
[----:B------:R-:W-:Y:S06]  /*0260*/  @!P1 BRA `(.L_x_17) ;  /* 0x00000000001c9947 */ /* 0x000fec0003800000 */
[----:B------:R-:W0:Y:S01]  /*0270*/  S2R R8, SR_CgaCtaId ;  /* 0x0000000000087919 */ /* 0x000e220000008800 */
[----:B------:R-:W-:-:S04]  /*0280*/  MOV R7, 0x400 ;  /* 0x0000040000077802 */ /* 0x000fc80000000f00 */
[----:B0-----:R-:W-:-:S05]  /*0290*/  LEA R8, R8, R7, 0x18 ;  /* 0x0000000708087211 */ /* 0x001fca00078ec0ff */
[C---:B------:R-:W-:Y:S02]  /*02a0*/  IMAD R7, R3.reuse, 0x4, R8 ;  /* 0x0000000403077824 */ /* 0x040fe400078e0208 */
[----:B------:R-:W-:-:S03]  /*02b0*/  VIADD R3, R3, 0x8 ;  /* 0x0000000803037836 */ /* 0x000fc60000000000 */
[----:B------:R0:W-:Y:S04]  /*02c0*/  STS.128 [R7], RZ ;  /* 0x000000ff07007388 */ /* 0x0001e80000000c00 */
[----:B------:R0:W-:Y:S02]  /*02d0*/  STS.128 [R7+0x10], RZ ;  /* 0x000010ff07007388 */ /* 0x0001e40000000c00 */
.L_x_17:
[----:B------:R-:W-:Y:S05]  /*02e0*/  @!P2 BRA `(.L_x_14) ;  /* 0x000000000050a947 */ /* 0x000fea0003800000 */
[----:B------:R-:W-:-:S13]  /*02f0*/  ISETP.GE.U32.AND P1, PT, R9, 0x4, PT ;  /* 0x000000040900780c */ /* 0x000fda0003f26070 */
[----:B------:R-:W1:Y:S01]  /*0300*/  @P1 S2R R8, SR_CgaCtaId ;  /* 0x0000000000081919 */ /* 0x000e620000008800 */
[----:B0-----:R-:W-:-:S04]  /*0310*/  @P1 MOV R7, 0x400 ;  /* 0x0000040000071802 */ /* 0x001fc80000000f00 */
[----:B-1----:R-:W-:Y:S02]  /*0320*/  @P1 LEA R8, R8, R7, 0x18 ;  /* 0x0000000708081211 */ /* 0x002fe400078ec0ff */
[----:B------:R-:W-:Y:S02]  /*0330*/  LOP3.LUT R7, R2, 0x3, RZ, 0xc0, !PT ;  /* 0x0000000302077812 */ /* 0x000fe400078ec0ff */
[C---:B------:R-:W-:Y:S01]  /*0340*/  @P1 LEA R8, R3.reuse, R8, 0x2 ;  /* 0x0000000803081211 */ /* 0x040fe200078e10ff */
[----:B------:R-:W-:Y:S01]  /*0350*/  @P1 VIADD R3, R3, 0x4 ;  /* 0x0000000403031836 */ /* 0x000fe20000000000 */
[----:B------:R-:W-:-:S03]  /*0360*/  ISETP.NE.AND P2, PT, R7, RZ, PT ;  /* 0x000000ff0700720c */ /* 0x000fc60003f45270 */
[----:B------:R1:W-:Y:S10]  /*0370*/  @P1 STS.128 [R8], RZ ;  /* 0x000000ff08001388 */ /* 0x0003f40000000c00 */
[----:B-1----:R-:W-:Y:S05]  /*0380*/  @!P2 BRA `(.L_x_14) ;  /* 0x000000000028a947 */ /* 0x002fea0003800000 */
[----:B------:R-:W0:Y:S01]  /*0390*/  S2R R9, SR_CgaCtaId ;  /* 0x0000000000097919 */ /* 0x000e220000008800 */
[----:B------:R-:W-:Y:S01]  /*03a0*/  MOV R8, 0x400 ;  /* 0x0000040000087802 */ /* 0x000fe20000000f00 */
[----:B------:R-:W-:-:S03]  /*03b0*/  IMAD.MOV R7, RZ, RZ, -R7 ;  /* 0x000000ffff077224 */ /* 0x000fc600078e0a07 */
[----:B0-----:R-:W-:-:S04]  /*03c0*/  LEA R8, R9, R8, 0x18 ;  /* 0x0000000809087211 */ /* 0x001fc800078ec0ff */
[----:B------:R-:W-:-:S07]  /*03d0*/  LEA R3, R3, R8, 0x2 ;  /* 0x0000000803037211 */ /* 0x000fce00078e10ff */
.L_x_18:
[----:B------:R-:W-:Y:S01]  /*03e0*/  VIADD R7, R7, 0x1 ;  /* 0x0000000107077836 */ /* 0x000fe20000000000 */
[----:B------:R0:W-:Y:S04]  /*03f0*/  STS [R3], RZ ;  /* 0x000000ff03007388 */ /* 0x0001e80000000800 */
[----:B------:R-:W-:Y:S01]  /*0400*/  ISETP.NE.AND P1, PT, R7, RZ, PT ;  /* 0x000000ff0700720c */ /* 0x000fe20003f25270 */
[----:B0-----:R-:W-:-:S12]  /*0410*/  VIADD R3, R3, 0x4 ;  /* 0x0000000403037836 */ /* 0x001fd80000000000 */
[----:B------:R-:W-:Y:S05]  /*0420*/  @P1 BRA `(.L_x_18) ;  /* 0xfffffffc00ec1947 */ /* 0x000fea000383ffff */
.L_x_14:
[----:B------:R-:W-:Y:S05]  /*0430*/  BSYNC.RECONVERGENT B0 ;  /* 0x0000000000007941 */ /* 0x000fea0003800200 */
.L_x_13:
[----:B------:R-:W1:Y:S08]  /*0440*/  LDC.64 R10, c[0x0][0x380] ;  /* 0x0000e000ff0a7b82 */ /* 0x000e700000000a00 */
[----:B------:R-:W-:Y:S08]  /*0450*/  BAR.SYNC.DEFER_BLOCKING 0x0 ;  /* 0x0000000000007b1d */ /* 0x000ff00000010000 */
[----:B------:R-:W2:Y:S08]  /*0460*/  LDC.64 R12, c[0x0][0x388] ;  /* 0x0000e200ff0c7b82 */ /* 0x000eb00000000a00 */
[----:B------:R-:W3:Y:S01]  /*0470*/  LDC.64 R14, c[0x0][0x390] ;  /* 0x0000e400ff0e7b82 */ /* 0x000ee20000000a00 */
[----:B-1----:R-:W-:Y:S01]  /*0480*/  IMAD.WIDE R10, R6, 0x4, R10 ;  /* 0x00000004060a7825 */ /* 0x002fe200078e020a */
[----:B------:R-:W4:Y:S06]  /*0490*/  LDG.E R5, desc[UR6][R4.64] ;  /* 0x0000000604057981 */ /* 0x000f2c000c1e1900 */
[----:B------:R-:W1:Y:S01]  /*04a0*/  LDC.64 R8, c[0x0][0x3a0] ;  /* 0x0000e800ff087b82 */ /* 0x000e620000000a00 */
[----:B------:R5:W4:Y:S04]  /*04b0*/  LDG.E R10, desc[UR6][R10.64] ;  /* 0x000000060a0a7981 */ /* 0x000b28000c1e1900 */
[----:B--2---:R-:W4:Y:S04]  /*04c0*/  LDG.E R13, desc[UR6][R12.64] ;  /* 0x000000060c0d7981 */ /* 0x004f28000c1e1900 */
[----:B---3--:R-:W2:Y:S01]  /*04d0*/  LDG.E R14, desc[UR6][R14.64] ;  /* 0x000000060e0e7981 */ /* 0x008ea2000c1e1900 */
[----:B------:R-:W3:Y:S01]  /*04e0*/  S2R R18, SR_CgaCtaId ;  /* 0x0000000000127919 */ /* 0x000ee20000008800 */
[----:B0-----:R-:W-:Y:S01]  /*04f0*/  MOV R7, 0xffffffff ;  /* 0xffffffff00077802 */ /* 0x001fe20000000f00 */
[----:B-----5:R-:W-:Y:S01]  /*0500*/  IMAD.MOV.U32 R11, RZ, RZ, 0x1 ;  /* 0x00000001ff0b7424 */ /* 0x020fe200078e00ff */
[----:B------:R-:W-:Y:S01]  /*0510*/  BSSY.RECONVERGENT B0, `(.L_x_19) ;  /* 0x0000068000007945 */ /* 0x000fe20003800200 */
[----:B----4-:R-:W-:-:S02]  /*0520*/  SHF.R.S32.HI R3, RZ, R13, R10 ;  /* 0x0000000dff037219 */ /* 0x010fc4000001140a */
[----:B--2---:R-:W-:-:S04]  /*0530*/  SHF.L.U32 R16, R7, R14, RZ ;  /* 0x0000000e07107219 */ /* 0x004fc800000006ff */
[----:B------:R-:W-:Y:S02]  /*0540*/  LOP3.LUT R16, R3, R16, RZ, 0x30, !PT ;  /* 0x0000001003107212 */ /* 0x000fe400078e30ff */
[----:B------:R-:W-:-:S03]  /*0550*/  MOV R3, 0x400 ;  /* 0x0000040000037802 */ /* 0x000fc60000000f00 */
[----:B------:R-:W-:Y:S01]  /*0560*/  IMAD R7, R16, R5, R6 ;  /* 0x0000000510077224 */ /* 0x000fe200078e0206 */
[----:B---3--:R-:W-:-:S03]  /*0570*/  LEA R3, R18, R3, 0x18 ;  /* 0x0000000312037211 */ /* 0x008fc600078ec0ff */
[----:B-1----:R-:W-:-:S04]  /*0580*/  IMAD.WIDE R8, R7, 0x4, R8 ;  /* 0x0000000407087825 */ /* 0x002fc800078e0208 */
[----:B------:R-:W-:Y:S01]  /*0590*/  IMAD R16, R16, 0x4, R3 ;  /* 0x0000000410107824 */ /* 0x000fe200078e0203 */
[----:B------:R0:W-:Y:S04]  /*05a0*/  STG.E desc[UR6][R8.64], R11 ;  /* 0x0000000b08007986 */ /* 0x0001e8000c101906 */
[----:B------:R0:W-:Y:S01]  /*05b0*/  ATOMS.POPC.INC.32 RZ, [R16+URZ] ;  /* 0x0000000010ff7f8c */ /* 0x0001e2000d8000ff */
[----:B------:R-:W-:Y:S06]  /*05c0*/  BAR.SYNC.DEFER_BLOCKING 0x0 ;  /* 0x0000000000007b1d */ /* 0x000fec0000010000 */
[----:B------:R-:W-:Y:S05]  /*05d0*/  @!P0 BRA `(.L_x_20) ;  /* 0x00000004006c8947 */ /* 0x000fea0003800000 */
[----:B------:R-:W1:Y:S01]  /*05e0*/  LDC R5, c[0x0][0x370] ;  /* 0x0000dc00ff057b82 */ /* 0x000e620000000800 */
[C---:B------:R-:W-:Y:S01]  /*05f0*/  ISETP.GE.U32.AND P0, PT, R2.reuse, 0x8, PT ;  /* 0x000000080200780c */ /* 0x040fe20003f06070 */
[----:B------:R-:W-:Y:S01]  /*0600*/  HFMA2 R6, -RZ, RZ, 0, 0 ;  /* 0x00000000ff067431 */ /* 0x000fe200000001ff */
[----:B------:R-:W-:-:S04]  /*0610*/  LOP3.LUT R4, R2, 0x7, RZ, 0xc0, !PT ;  /* 0x0000000702047812 */ /* 0x000fc800078ec0ff */
[----:B------:R-:W-:-:S07]  /*0620*/  ISETP.NE.AND P1, PT, R4, RZ, PT ;  /* 0x000000ff0400720c */ /* 0x000fce0003f25270 */
[----:B------:R-:W-:Y:S06]  /*0630*/  @!P0 BRA `(.L_x_21) ;  /* 0x0000000000a88947 */ /* 0x000fec0003800000 */
[----:B------:R-:W-:Y:S01]  /*0640*/  LOP3.LUT R6, R2, 0x7ffffff8, RZ, 0xc0, !PT ;  /* 0x7ffffff802067812 */ /* 0x000fe200078ec0ff */
[----:B-1----:R-:W-:Y:S01]  /*0650*/  IMAD.IADD R26, R0, 0x1, R5 ;  /* 0x00000001001a7824 */ /* 0x002fe200078e0205 */
[C---:B------:R-:W-:Y:S01]  /*0660*/  LEA R20, R5.reuse, R0, 0x2 ;  /* 0x0000000005147211 */ /* 0x040fe200078e10ff */
[C-C-:B0-----:R-:W-:Y:S01]  /*0670*/  IMAD R16, R5.reuse, 0x2, R0.reuse ;  /* 0x0000000205107824 */ /* 0x141fe200078e0200 */
[----:B------:R-:W-:Y:S01]  /*0680*/  IADD3 R28, PT, PT, -R6, RZ, RZ ;  /* 0x000000ff061c7210 */ /* 0x000fe20007ffe1ff */
[C-C-:B------:R-:W-:Y:S02]  /*0690*/  IMAD R18, R5.reuse, 0x3, R0.reuse ;  /* 0x0000000305127824 */ /* 0x140fe400078e0200 */
[C-C-:B------:R-:W-:Y:S02]  /*06a0*/  IMAD R7, R5.reuse, 0x5, R0.reuse ;  /* 0x0000000505077824 */ /* 0x140fe400078e0200 */
[C-C-:B------:R-:W-:Y:S02]  /*06b0*/  IMAD R17, R5.reuse, 0x6, R0.reuse ;  /* 0x0000000605117824 */ /* 0x140fe400078e0200 */
[----:B------:R-:W-:-:S02]  /*06c0*/  IMAD R19, R5, 0x7, R0 ;  /* 0x0000000705137824 */ /* 0x000fc400078e0200 */
[----:B------:R-:W-:Y:S02]  /*06d0*/  VIADD R27, R3, 0x10 ;  /* 0x00000010031b7836 */ /* 0x000fe40000000000 */
[----:B------:R-:W-:-:S07]  /*06e0*/  IMAD.MOV.U32 R21, RZ, RZ, R0 ;  /* 0x000000ffff157224 */ /* 0x000fce00078e0000 */
.L_x_22:
[----:B--2---:R-:W0:Y:S01]  /*06f0*/  LDS.128 R8, [R27+-0x10] ;  /* 0xfffff0001b087984 */ /* 0x004e220000000c00 */
[----:B------:R-:W1:Y:S01]  /*0700*/  LDC.64 R22, c[0x0][0x398] ;  /* 0x0000e600ff167b82 */ /* 0x000e620000000a00 */
[----:B------:R-:W-:-:S05]  /*0710*/  VIADD R28, R28, 0x8 ;  /* 0x000000081c1c7836 */ /* 0x000fca0000000000 */
[----:B------:R-:W-:Y:S01]  /*0720*/  ISETP.NE.AND P0, PT, R28, RZ, PT ;  /* 0x000000ff1c00720c */ /* 0x000fe20003f05270 */
[----:B-1----:R-:W-:-:S04]  /*0730*/  IMAD.WIDE.U32 R14, R21, 0x4, R22 ;  /* 0x00000004150e7825 */ /* 0x002fc800078e0016 */
[----:B------:R-:W-:Y:S01]  /*0740*/  IMAD.WIDE.U32 R12, R26, 0x4, R22 ;  /* 0x000000041a0c7825 */ /* 0x000fe200078e0016 */
[----:B------:R-:W-:-:S03]  /*0750*/  LEA R26, R5, R26, 0x3 ;  /* 0x0000001a051a7211 */ /* 0x000fc600078e18ff */
[----:B------:R-:W-:-:S04]  /*0760*/  IMAD.WIDE.U32 R24, R16, 0x4, R22 ;  /* 0x0000000410187825 */ /* 0x000fc800078e0016 */
[C---:B------:R-:W-:Y:S02]  /*0770*/  IMAD R16, R5.reuse, 0x8, R16 ;  /* 0x0000000805107824 */ /* 0x040fe400078e0210 */
[----:B------:R-:W-:Y:S01]  /*0780*/  IMAD R21, R5, 0x8, R21 ;  /* 0x0000000805157824 */ /* 0x000fe200078e0215 */
[----:B0-----:R-:W-:Y:S04]  /*0790*/  STG.E desc[UR6][R14.64], R8 ;  /* 0x000000080e007986 */ /* 0x001fe8000c101906 */
[----:B------:R0:W-:Y:S04]  /*07a0*/  STG.E desc[UR6][R12.64], R9 ;  /* 0x000000090c007986 */ /* 0x0001e8000c101906 */
[----:B------:R1:W2:Y:S04]  /*07b0*/  LDS.128 R12, [R27] ;  /* 0x000000001b0c7984 */ /* 0x0002a80000000c00 */
[----:B------:R3:W-:Y:S01]  /*07c0*/  STG.E desc[UR6][R24.64], R10 ;  /* 0x0000000a18007986 */ /* 0x0007e2000c101906 */
[----:B0-----:R-:W-:Y:S01]  /*07d0*/  IMAD.WIDE.U32 R8, R7, 0x4, R22 ;  /* 0x0000000407087825 */ /* 0x001fe200078e0016 */
[----:B------:R-:W-:-:S03]  /*07e0*/  LEA R7, R5, R7, 0x3 ;  /* 0x0000000705077211 */ /* 0x000fc600078e18ff */
[----:B-1----:R-:W-:Y:S02]  /*07f0*/  VIADD R27, R27, 0x20 ;  /* 0x000000201b1b7836 */ /* 0x002fe40000000000 */
[----:B---3--:R-:W-:Y:S01]  /*0800*/  IMAD.WIDE.U32 R24, R18, 0x4, R22 ;  /* 0x0000000412187825 */ /* 0x008fe200078e0016 */
[----:B------:R-:W-:-:S04]  /*0810*/  LEA R18, R5, R18, 0x3 ;  /* 0x0000001205127211 */ /* 0x000fc800078e18ff */
[----:B------:R0:W-:Y:S02]  /*0820*/  STG.E desc[UR6][R24.64], R11 ;  /* 0x0000000b18007986 */ /* 0x0001e4000c101906 */
[----:B0-----:R-:W-:-:S04]  /*0830*/  IMAD.WIDE.U32 R10, R20, 0x4, R22 ;  /* 0x00000004140a7825 */ /* 0x001fc800078e0016 */
[--C-:B------:R-:W-:Y:S01]  /*0840*/  IMAD.WIDE.U32 R24, R17, 0x4, R22.reuse ;  /* 0x0000000411187825 */ /* 0x100fe200078e0016 */
[----:B--2---:R2:W-:Y:S03]  /*0850*/  STG.E desc[UR6][R10.64], R12 ;  /* 0x0000000c0a007986 */ /* 0x0045e6000c101906 */
[----:B------:R-:W-:Y:S01]  /*0860*/  IMAD.WIDE.U32 R22, R19, 0x4, R22 ;  /* 0x0000000413167825 */ /* 0x000fe200078e0016 */
[C---:B------:R-:W-:Y:S01]  /*0870*/  LEA R19, R5.reuse, R19, 0x3 ;  /* 0x0000001305137211 */ /* 0x040fe200078e18ff */
[----:B------:R2:W-:Y:S02]  /*0880*/  STG.E desc[UR6][R8.64], R13 ;  /* 0x0000000d08007986 */ /* 0x0005e4000c101906 */
[C---:B------:R-:W-:Y:S02]  /*0890*/  IMAD R20, R5.reuse, 0x8, R20 ;  /* 0x0000000805147824 */ /* 0x040fe400078e0214 */
[----:B------:R-:W-:Y:S01]  /*08a0*/  IMAD R17, R5, 0x8, R17 ;  /* 0x0000000805117824 */ /* 0x000fe200078e0211 */
[----:B------:R2:W-:Y:S04]  /*08b0*/  STG.E desc[UR6][R24.64], R14 ;  /* 0x0000000e18007986 */ /* 0x0005e8000c101906 */
[----:B------:R2:W-:Y:S01]  /*08c0*/  STG.E desc[UR6][R22.64], R15 ;  /* 0x0000000f16007986 */ /* 0x0005e2000c101906 */
[----:B------:R-:W-:Y:S05]  /*08d0*/  @P0 BRA `(.L_x_22) ;  /* 0xfffffffc00840947 */ /* 0x000fea000383ffff */
.L_x_21:
[----:B------:R-:W-:Y:S05]  /*08e0*/  @!P1 BRA `(.L_x_20) ;  /* 0x0000000000a89947 */ /* 0x000fea0003800000 */
[----:B------:R-:W-:Y:S02]  /*08f0*/  ISETP.GE.U32.AND P0, PT, R4, 0x4, PT ;  /* 0x000000040400780c */ /* 0x000fe40003f06070 */
[----:B------:R-:W-:-:S04]  /*0900*/  LOP3.LUT R20, R2, 0x3, RZ, 0xc0, !PT ;  /* 0x0000000302147812 */ /* 0x000fc800078ec0ff */
[----:B------:R-:W-:-:S07]  /*0910*/  ISETP.NE.AND P1, PT, R20, RZ, PT ;  /* 0x000000ff1400720c */ /* 0x000fce0003f25270 */
[----:B------:R-:W-:Y:S06]  /*0920*/  @!P0 BRA `(.L_x_23) ;  /* 0x0000000000448947 */ /* 0x000fec0003800000 */
[C---:B------:R-:W-:Y:S01]  /*0930*/  LEA R4, R6.reuse, R3, 0x2 ;  /* 0x0000000306047211 */ /* 0x040fe200078e10ff */
[----:B--2---:R-:W2:Y:S01]  /*0940*/  LDC.64 R12, c[0x0][0x398] ;  /* 0x0000e600ff0c7b82 */ /* 0x004ea20000000a00 */
[C---:B-1----:R-:W-:Y:S01]  /*0950*/  IMAD R14, R6.reuse, R5, R0 ;  /* 0x00000005060e7224 */ /* 0x042fe200078e0200 */
[----:B------:R-:W-:Y:S02]  /*0960*/  IADD3 R6, PT, PT, R6, 0x4, RZ ;  /* 0x0000000406067810 */ /* 0x000fe40007ffe0ff */
[----:B0-----:R-:W0:Y:S01]  /*0970*/  LDS.64 R8, [R4] ;  /* 0x0000000004087984 */ /* 0x001e220000000a00 */
[----:B------:R-:W-:-:S03]  /*0980*/  IMAD.IADD R16, R14, 0x1, R5 ;  /* 0x000000010e107824 */ /* 0x000fc600078e0205 */
[----:B------:R-:W1:Y:S02]  /*0990*/  LDS.64 R10, [R4+0x8] ;  /* 0x00000800040a7984 */ /* 0x000e640000000a00 */
[----:B------:R-:W-:-:S05]  /*09a0*/  IADD3 R18, PT, PT, R16, R5, RZ ;  /* 0x0000000510127210 */ /* 0x000fca0007ffe0ff */
[----:B------:R-:W-:Y:S02]  /*09b0*/  IMAD.IADD R7, R18, 0x1, R5 ;  /* 0x0000000112077824 */ /* 0x000fe400078e0205 */
[----:B--2---:R-:W-:-:S04]  /*09c0*/  IMAD.WIDE.U32 R14, R14, 0x4, R12 ;  /* 0x000000040e0e7825 */ /* 0x004fc800078e000c */
[----:B------:R-:W-:-:S04]  /*09d0*/  IMAD.WIDE.U32 R16, R16, 0x4, R12 ;  /* 0x0000000410107825 */ /* 0x000fc800078e000c */
[----:B------:R-:W-:-:S04]  /*09e0*/  IMAD.WIDE.U32 R18, R18, 0x4, R12 ;  /* 0x0000000412127825 */ /* 0x000fc800078e000c */
[----:B------:R-:W-:Y:S01]  /*09f0*/  IMAD.WIDE.U32 R12, R7, 0x4, R12 ;  /* 0x00000004070c7825 */ /* 0x000fe200078e000c */
[----:B0-----:R3:W-:Y:S04]  /*0a00*/  STG.E desc[UR6][R14.64], R8 ;  /* 0x000000080e007986 */ /* 0x0017e8000c101906 */
[----:B------:R3:W-:Y:S04]  /*0a10*/  STG.E desc[UR6][R16.64], R9 ;  /* 0x0000000910007986 */ /* 0x0007e8000c101906 */
[----:B-1----:R3:W-:Y:S04]  /*0a20*/  STG.E desc[UR6][R18.64], R10 ;  /* 0x0000000a12007986 */ /* 0x0027e8000c101906 */
[----:B------:R3:W-:Y:S02]  /*0a30*/  STG.E desc[UR6][R12.64], R11 ;  /* 0x0000000b0c007986 */ /* 0x0007e4000c101906 */
.L_x_23:
[----:B------:R-:W-:Y:S05]  /*0a40*/  @!P1 BRA `(.L_x_20) ;  /* 0x0000000000509947 */ /* 0x000fea0003800000 */
[----:B------:R-:W-:Y:S02]  /*0a50*/  ISETP.NE.AND P0, PT, R20, 0x1, PT ;  /* 0x000000011400780c */ /* 0x000fe40003f05270 */
[----:B------:R-:W-:-:S04]  /*0a60*/  LOP3.LUT R2, R2, 0x1, RZ, 0xc0, !PT ;  /* 0x0000000102027812 */ /* 0x000fc800078ec0ff */
[----:B------:R-:W-:-:S07]  /*0a70*/  ISETP.NE.U32.AND P1, PT, R2, 0x1, PT ;  /* 0x000000010200780c */ /* 0x000fce0003f25070 */
[----:B------:R-:W-:Y:S06]  /*0a80*/  @!P0 BRA `(.L_x_24) ;  /* 0x0000000000288947 */ /* 0x000fec0003800000 */
[C---:B------:R-:W-:Y:S01]  /*0a90*/  IMAD R2, R6.reuse, 0x4, R3 ;  /* 0x0000000406027824 */ /* 0x040fe200078e0203 */
[----:B0-23--:R-:W0:Y:S01]  /*0aa0*/  LDC.64 R8, c[0x0][0x398] ;  /* 0x0000e600ff087b82 */ /* 0x00de220000000a00 */
[CC--:B-1----:R-:W-:Y:S02]  /*0ab0*/  IMAD R10, R6.reuse, R5.reuse, R0 ;  /* 0x00000005060a7224 */ /* 0x0c2fe400078e0200 */
[----:B------:R-:W-:Y:S01]  /*0ac0*/  VIADD R6, R6, 0x2 ;  /* 0x0000000206067836 */ /* 0x000fe20000000000 */
[----:B------:R-:W1:Y:S02]  /*0ad0*/  LDS.64 R12, [R2] ;  /* 0x00000000020c7984 */ /* 0x000e640000000a00 */
[C---:B------:R-:W-:Y:S01]  /*0ae0*/  IADD3 R7, PT, PT, R10.reuse, R5, RZ ;  /* 0x000000050a077210 */ /* 0x040fe20007ffe0ff */
[----:B0-----:R-:W-:-:S04]  /*0af0*/  IMAD.WIDE.U32 R10, R10, 0x4, R8 ;  /* 0x000000040a0a7825 */ /* 0x001fc800078e0008 */
[----:B------:R-:W-:Y:S01]  /*0b00*/  IMAD.WIDE.U32 R8, R7, 0x4, R8 ;  /* 0x0000000407087825 */ /* 0x000fe200078e0008 */
[----:B-1----:R4:W-:Y:S04]  /*0b10*/  STG.E desc[UR6][R10.64], R12 ;  /* 0x0000000c0a007986 */ /* 0x0029e8000c101906 */
[----:B------:R4:W-:Y:S02]  /*0b20*/  STG.E desc[UR6][R8.64], R13 ;  /* 0x0000000d08007986 */ /* 0x0009e4000c101906 */
.L_x_24:
[----:B------:R-:W-:Y:S01]  /*0b30*/  @!P1 LEA R4, R6, R3, 0x2 ;  /* 0x0000000306049211 */ /* 0x000fe200078e10ff */
[----:B-1----:R-:W-:Y:S01]  /*0b40*/  @!P1 IMAD R5, R5, R6, R0 ;  /* 0x0000000605059224 */ /* 0x002fe200078e0200 */
[----:B------:R-:W1:Y:S03]  /*0b50*/  @!P1 LDC.64 R2, c[0x0][0x398] ;  /* 0x0000e600ff029b82 */ /* 0x000e660000000a00 */
[----:B------:R-:W5:Y:S01]  /*0b60*/  @!P1 LDS R7, [R4] ;  /* 0x0000000004079984 */ /* 0x000f620000000800 */
[----:B-1----:R-:W-:-:S05]  /*0b70*/  @!P1 IMAD.WIDE.U32 R2, R5, 0x4, R2 ;  /* 0x0000000405029825 */ /* 0x002fca00078e0002 */
[----:B-----5:R1:W-:Y:S02]  /*0b80*/  @!P1 STG.E desc[UR6][R2.64], R7 ;  /* 0x0000000702009986 */ /* 0x0203e4000c101906 */
.L_x_20:
[----:B------:R-:W-:Y:S05]  /*0b90*/  BSYNC.RECONVERGENT B0 ;  /* 0x0000000000007941 */ /* 0x000fea0003800200 */
.L_x_19:
[----:B------:R-:W-:Y:S06]  /*0ba0*/  BAR.SYNC.DEFER_BLOCKING 0x0 ;  /* 0x0000000000007b1d */ /* 0x000fec0000010000 */
[----:B------:R-:W-:Y:S05]  /*0bb0*/  EXIT ;  /* 0x000000000000794d */ /* 0x000fea0003800000 */
.L_x_25:
        /* <DEDUP_REMOVED lines=12> */
.L_x_29:


//--------------------- .nv.shared._Z7ReOrderPiS_S_S_S_S_S_ --------------------------
	.section	.nv.shared._Z7ReOrderPiS_S_S_S_S_S_,"aw",@nobits
	.sectionflags	@""
	.align	16
	.zero		1024


//--------------------- .nv.shared.reserved.0     --------------------------
	.section	.nv.shared.reserved.0,"aw",@nobits
	.weak		__nv_reservedSMEM_offset_0_alias
	.size		__nv_reservedSMEM_offset_0_alias, 0, 64
	.other		__nv_reservedSMEM_offset_0_alias,@"STO_CUDA_RESERVED_SHARED STV_DEFAULT"
__nv_reservedSMEM_offset_0_alias:
	.zero		0
	.zero		64


//--------------------- .nv.shared._Z17PrefixSum_GPUGemsPiS_iii --------------------------
	.section	.nv.shared._Z17PrefixSum_GPUGemsPiS_iii,"aw",@nobits
	.sectionflags	@""
	.align	16
	.zero		1024


//--------------------- .nv.shared._Z9PrefixSumPiS_S_S_ --------------------------
	.section	.nv.shared._Z9PrefixSumPiS_S_S_,"aw",@nobits
	.sectionflags	@""
	.align	16
	.zero		1024


//--------------------- .nv.shared._Z29GenerateHistogramAndPredicatePiS_S_S_S_S_i --------------------------
	.section	.nv.shared._Z29GenerateHistogramAndPredicatePiS_S_S_S_S_i,"aw",@nobits
	.sectionflags	@""
	.align	16
	.zero		1024


//--------------------- .nv.constant0._Z7ReOrderPiS_S_S_S_S_S_ --------------------------
	.section	.nv.constant0._Z7ReOrderPiS_S_S_S_S_S_,"a",@progbits
	.sectionflags	@""
	.align	4
.nv.constant0._Z7ReOrderPiS_S_S_S_S_S_:
	.zero		952


//--------------------- .nv.constant0._Z17PrefixSum_GPUGemsPiS_iii --------------------------
	.section	.nv.constant0._Z17PrefixSum_GPUGemsPiS_iii,"a",@progbits
	.sectionflags	@""
	.align	4
.nv.constant0._Z17PrefixSum_GPUGemsPiS_iii:
	.zero		924


//--------------------- .nv.constant0._Z9PrefixSumPiS_S_S_ --------------------------
	.section	.nv.constant0._Z9PrefixSumPiS_S_S_,"a",@progbits
	.sectionflags	@""
	.align	4
.nv.constant0._Z9PrefixSumPiS_S_S_:
	.zero		928


//--------------------- .nv.constant0._Z29GenerateHistogramAndPredicatePiS_S_S_S_S_i --------------------------
	.section	.nv.constant0._Z29GenerateHistogramAndPredicatePiS_S_S_S_S_i,"a",@progbits
	.sectionflags	@""
	.align	4
.nv.constant0._Z29GenerateHistogramAndPredicatePiS_S_S_S_S_i:
	.zero		948


//--------------------- SYMBOLS --------------------------

	.type		.nv.reservedSmem.offset0,@object
	.size		.nv.reservedSmem.offset0,0x4
	.type		.nv.reservedSmem.cap,@object
	.size		.nv.reservedSmem.cap,0x4
